//
// Generated by NVIDIA NVVM Compiler
//
// Compiler Build ID: CL-36424714
// Cuda compilation tools, release 13.0, V13.0.88
// Based on NVVM 20.0.0
//

.version 9.0
.target sm_100
.address_size 64

	// .globl	_Z13baseline_copyPKfPfm

.visible .entry _Z13baseline_copyPKfPfm(
	.param .u64 .ptr .align 1 _Z13baseline_copyPKfPfm_param_0,
	.param .u64 .ptr .align 1 _Z13baseline_copyPKfPfm_param_1,
	.param .u64 _Z13baseline_copyPKfPfm_param_2
)
{
	.reg .pred 	%p<3>;
	.reg .b32 	%r<7>;
	.reg .b32 	%f<2>;
	.reg .b64 	%rd<14>;

	ld.param.u64 	%rd7, [_Z13baseline_copyPKfPfm_param_0];
	ld.param.u64 	%rd8, [_Z13baseline_copyPKfPfm_param_1];
	ld.param.u64 	%rd9, [_Z13baseline_copyPKfPfm_param_2];
	mov.u32 	%r2, %ctaid.x;
	mov.u32 	%r3, %ntid.x;
	mov.u32 	%r4, %tid.x;
	mad.lo.s32 	%r5, %r2, %r3, %r4;
	cvt.u64.u32 	%rd13, %r5;
	mov.u32 	%r6, %nctaid.x;
	mul.lo.s32 	%r1, %r6, %r3;
	setp.le.u64 	%p1, %rd9, %rd13;
	@%p1 bra 	$L__BB0_3;
	cvt.u64.u32 	%rd2, %r1;
	cvta.to.global.u64 	%rd3, %rd7;
	cvta.to.global.u64 	%rd4, %rd8;
$L__BB0_2:
	shl.b64 	%rd10, %rd13, 2;
	add.s64 	%rd11, %rd3, %rd10;
	ld.global.nc.f32 	%f1, [%rd11];
	add.s64 	%rd12, %rd4, %rd10;
	st.global.f32 	[%rd12], %f1;
	add.s64 	%rd13, %rd13, %rd2;
	setp.lt.u64 	%p2, %rd13, %rd9;
	@%p2 bra 	$L__BB0_2;
$L__BB0_3:
	ret;

}
	// .globl	_Z15vectorized_copyPK6float4PS_m
.visible .entry _Z15vectorized_copyPK6float4PS_m(
	.param .u64 .ptr .align 1 _Z15vectorized_copyPK6float4PS_m_param_0,
	.param .u64 .ptr .align 1 _Z15vectorized_copyPK6float4PS_m_param_1,
	.param .u64 _Z15vectorized_copyPK6float4PS_m_param_2
)
{
	.reg .pred 	%p<8>;
	.reg .b32 	%r<10>;
	.reg .b32 	%f<21>;
	.reg .b64 	%rd<52>;

	ld.param.u64 	%rd24, [_Z15vectorized_copyPK6float4PS_m_param_0];
	ld.param.u64 	%rd25, [_Z15vectorized_copyPK6float4PS_m_param_1];
	ld.param.u64 	%rd26, [_Z15vectorized_copyPK6float4PS_m_param_2];
	cvta.to.global.u64 	%rd1, %rd25;
	cvta.to.global.u64 	%rd2, %rd24;
	mov.u32 	%r1, %ctaid.x;
	mov.u32 	%r2, %ntid.x;
	mov.u32 	%r3, %tid.x;
	mad.lo.s32 	%r4, %r1, %r2, %r3;
	cvt.u64.u32 	%rd50, %r4;
	mov.u32 	%r5, %nctaid.x;
	mul.lo.s32 	%r6, %r5, %r2;
	cvt.u64.u32 	%rd4, %r6;
	shr.u64 	%rd5, %rd26, 2;
	setp.le.u64 	%p1, %rd5, %rd50;
	@%p1 bra 	$L__BB1_10;
	add.s64 	%rd27, %rd4, %rd50;
	max.u64 	%rd28, %rd5, %rd27;
	setp.lt.u64 	%p2, %rd27, %rd5;
	selp.u64 	%rd6, 1, 0, %p2;
	add.s64 	%rd29, %rd27, %rd6;
	sub.s64 	%rd7, %rd28, %rd29;
	and.b64  	%rd30, %rd7, -4294967296;
	setp.ne.s64 	%p3, %rd30, 0;
	@%p3 bra 	$L__BB1_3;
	cvt.u32.u64 	%r7, %rd4;
	cvt.u32.u64 	%r8, %rd7;
	div.u32 	%r9, %r8, %r7;
	cvt.u64.u32 	%rd46, %r9;
	bra.uni 	$L__BB1_4;
$L__BB1_3:
	div.u64 	%rd46, %rd7, %rd4;
$L__BB1_4:
	add.s64 	%rd11, %rd46, %rd6;
	and.b64  	%rd31, %rd11, 3;
	setp.eq.s64 	%p4, %rd31, 3;
	@%p4 bra 	$L__BB1_7;
	shl.b64 	%rd48, %rd50, 4;
	shl.b64 	%rd13, %rd4, 4;
	add.s64 	%rd32, %rd11, 1;
	and.b64  	%rd47, %rd32, 3;
$L__BB1_6:
	.pragma "nounroll";
	add.s64 	%rd33, %rd1, %rd48;
	add.s64 	%rd34, %rd2, %rd48;
	ld.global.nc.v4.f32 	{%f1, %f2, %f3, %f4}, [%rd34];
	st.global.v4.f32 	[%rd33], {%f1, %f2, %f3, %f4};
	add.s64 	%rd50, %rd50, %rd4;
	add.s64 	%rd48, %rd48, %rd13;
	add.s64 	%rd47, %rd47, -1;
	setp.ne.s64 	%p5, %rd47, 0;
	@%p5 bra 	$L__BB1_6;
$L__BB1_7:
	setp.lt.u64 	%p6, %rd11, 3;
	@%p6 bra 	$L__BB1_10;
	shl.b64 	%rd38, %rd4, 4;
	shl.b64 	%rd45, %rd4, 2;
$L__BB1_9:
	shl.b64 	%rd35, %rd50, 4;
	add.s64 	%rd36, %rd1, %rd35;
	add.s64 	%rd37, %rd2, %rd35;
	ld.global.nc.v4.f32 	{%f5, %f6, %f7, %f8}, [%rd37];
	st.global.v4.f32 	[%rd36], {%f5, %f6, %f7, %f8};
	add.s64 	%rd39, %rd36, %rd38;
	add.s64 	%rd40, %rd37, %rd38;
	ld.global.nc.v4.f32 	{%f9, %f10, %f11, %f12}, [%rd40];
	st.global.v4.f32 	[%rd39], {%f9, %f10, %f11, %f12};
	add.s64 	%rd41, %rd39, %rd38;
	add.s64 	%rd42, %rd40, %rd38;
	ld.global.nc.v4.f32 	{%f13, %f14, %f15, %f16}, [%rd42];
	st.global.v4.f32 	[%rd41], {%f13, %f14, %f15, %f16};
	add.s64 	%rd43, %rd41, %rd38;
	add.s64 	%rd44, %rd42, %rd38;
	ld.global.nc.v4.f32 	{%f17, %f18, %f19, %f20}, [%rd44];
	st.global.v4.f32 	[%rd43], {%f17, %f18, %f19, %f20};
	add.s64 	%rd50, %rd45, %rd50;
	setp.lt.u64 	%p7, %rd50, %rd5;
	@%p7 bra 	$L__BB1_9;
$L__BB1_10:
	ret;

}
	// .globl	_Z20hbm3e_optimized_copyPKfPfm
.visible .entry _Z20hbm3e_optimized_copyPKfPfm(
	.param .u64 .ptr .align 1 _Z20hbm3e_optimized_copyPKfPfm_param_0,
	.param .u64 .ptr .align 1 _Z20hbm3e_optimized_copyPKfPfm_param_1,
	.param .u64 _Z20hbm3e_optimized_copyPKfPfm_param_2
)
{
	.reg .pred 	%p<19>;
	.reg .b32 	%r<8>;
	.reg .b32 	%f<226>;
	.reg .b64 	%rd<41>;

	ld.param.u64 	%rd14, [_Z20hbm3e_optimized_copyPKfPfm_param_2];
	mov.u32 	%r1, %ctaid.x;
	mov.u32 	%r2, %ntid.x;
	mov.u32 	%r3, %tid.x;
	mad.lo.s32 	%r4, %r1, %r2, %r3;
	shr.u64 	%rd1, %rd14, 2;
	mul.wide.u32 	%rd40, %r4, 8;
	setp.ge.u64 	%p1, %rd40, %rd1;
	@%p1 bra 	$L__BB2_35;
	mov.u32 	%r5, %nctaid.x;
	mul.lo.s32 	%r7, %r5, %r2;
$L__BB2_2:
	ld.param.u64 	%rd38, [_Z20hbm3e_optimized_copyPKfPfm_param_0];
	setp.ge.u64 	%p2, %rd40, %rd1;
	shl.b64 	%rd15, %rd40, 4;
	add.s64 	%rd4, %rd38, %rd15;
	@%p2 bra 	$L__BB2_4;
	// begin inline asm
	ld.global.cs.v4.f32 {%f197,%f196,%f195,%f194}, [%rd4];
	// end inline asm
$L__BB2_4:
	add.s64 	%rd5, %rd40, 1;
	setp.ge.u64 	%p3, %rd5, %rd1;
	@%p3 bra 	$L__BB2_6;
	add.s64 	%rd17, %rd4, 16;
	// begin inline asm
	ld.global.cs.v4.f32 {%f201,%f200,%f199,%f198}, [%rd17];
	// end inline asm
$L__BB2_6:
	add.s64 	%rd6, %rd40, 2;
	setp.ge.u64 	%p4, %rd6, %rd1;
	@%p4 bra 	$L__BB2_8;
	add.s64 	%rd18, %rd4, 32;
	// begin inline asm
	ld.global.cs.v4.f32 {%f205,%f204,%f203,%f202}, [%rd18];
	// end inline asm
$L__BB2_8:
	add.s64 	%rd19, %rd40, 3;
	setp.ge.u64 	%p5, %rd19, %rd1;
	@%p5 bra 	$L__BB2_10;
	add.s64 	%rd20, %rd4, 48;
	// begin inline asm
	ld.global.cs.v4.f32 {%f209,%f208,%f207,%f206}, [%rd20];
	// end inline asm
$L__BB2_10:
	add.s64 	%rd7, %rd40, 4;
	setp.ge.u64 	%p6, %rd7, %rd1;
	@%p6 bra 	$L__BB2_12;
	add.s64 	%rd21, %rd4, 64;
	// begin inline asm
	ld.global.cs.v4.f32 {%f213,%f212,%f211,%f210}, [%rd21];
	// end inline asm
$L__BB2_12:
	add.s64 	%rd22, %rd40, 5;
	setp.ge.u64 	%p7, %rd22, %rd1;
	@%p7 bra 	$L__BB2_14;
	add.s64 	%rd23, %rd4, 80;
	// begin inline asm
	ld.global.cs.v4.f32 {%f217,%f216,%f215,%f214}, [%rd23];
	// end inline asm
$L__BB2_14:
	add.s64 	%rd8, %rd40, 6;
	setp.ge.u64 	%p8, %rd8, %rd1;
	@%p8 bra 	$L__BB2_16;
	add.s64 	%rd24, %rd4, 96;
	// begin inline asm
	ld.global.cs.v4.f32 {%f221,%f220,%f219,%f218}, [%rd24];
	// end inline asm
$L__BB2_16:
	add.s64 	%rd9, %rd40, 7;
	setp.ge.u64 	%p9, %rd9, %rd1;
	@%p9 bra 	$L__BB2_18;
	add.s64 	%rd25, %rd4, 112;
	// begin inline asm
	ld.global.cs.v4.f32 {%f225,%f224,%f223,%f222}, [%rd25];
	// end inline asm
$L__BB2_18:
	ld.param.u64 	%rd39, [_Z20hbm3e_optimized_copyPKfPfm_param_1];
	setp.ge.u64 	%p10, %rd40, %rd1;
	shl.b64 	%rd26, %rd40, 4;
	add.s64 	%rd10, %rd39, %rd26;
	@%p10 bra 	$L__BB2_20;
	// begin inline asm
	st.global.cs.v4.f32 [%rd10], {%f197,%f196,%f195,%f194};
	// end inline asm
$L__BB2_20:
	@%p3 bra 	$L__BB2_22;
	add.s64 	%rd28, %rd10, 16;
	// begin inline asm
	st.global.cs.v4.f32 [%rd28], {%f201,%f200,%f199,%f198};
	// end inline asm
$L__BB2_22:
	@%p4 bra 	$L__BB2_24;
	add.s64 	%rd29, %rd10, 32;
	// begin inline asm
	st.global.cs.v4.f32 [%rd29], {%f205,%f204,%f203,%f202};
	// end inline asm
$L__BB2_24:
	add.s64 	%rd30, %rd40, 3;
	setp.ge.u64 	%p13, %rd30, %rd1;
	@%p13 bra 	$L__BB2_26;
	add.s64 	%rd31, %rd10, 48;
	// begin inline asm
	st.global.cs.v4.f32 [%rd31], {%f209,%f208,%f207,%f206};
	// end inline asm
$L__BB2_26:
	@%p6 bra 	$L__BB2_28;
	add.s64 	%rd32, %rd10, 64;
	// begin inline asm
	st.global.cs.v4.f32 [%rd32], {%f213,%f212,%f211,%f210};
	// end inline asm
$L__BB2_28:
	add.s64 	%rd33, %rd40, 5;
	setp.ge.u64 	%p15, %rd33, %rd1;
	@%p15 bra 	$L__BB2_30;
	add.s64 	%rd34, %rd10, 80;
	// begin inline asm
	st.global.cs.v4.f32 [%rd34], {%f217,%f216,%f215,%f214};
	// end inline asm
$L__BB2_30:
	@%p8 bra 	$L__BB2_32;
	add.s64 	%rd35, %rd10, 96;
	// begin inline asm
	st.global.cs.v4.f32 [%rd35], {%f221,%f220,%f219,%f218};
	// end inline asm
$L__BB2_32:
	@%p9 bra 	$L__BB2_34;
	add.s64 	%rd36, %rd10, 112;
	// begin inline asm
	st.global.cs.v4.f32 [%rd36], {%f225,%f224,%f223,%f222};
	// end inline asm
$L__BB2_34:
	mul.wide.u32 	%rd37, %r7, 8;
	add.s64 	%rd40, %rd40, %rd37;
	setp.lt.u64 	%p18, %rd40, %rd1;
	@%p18 bra 	$L__BB2_2;
$L__BB2_35:
	ret;

}
	// .globl	_Z15hbm3e_peak_copyPK6float4PS_m
.visible .entry _Z15hbm3e_peak_copyPK6float4PS_m(
	.param .u64 .ptr .align 1 _Z15hbm3e_peak_copyPK6float4PS_m_param_0,
	.param .u64 .ptr .align 1 _Z15hbm3e_peak_copyPK6float4PS_m_param_1,
	.param .u64 _Z15hbm3e_peak_copyPK6float4PS_m_param_2
)
{
	.reg .pred 	%p<3>;
	.reg .b32 	%r<7>;
	.reg .b32 	%f<17>;
	.reg .b64 	%rd<14>;

	ld.param.u64 	%rd7, [_Z15hbm3e_peak_copyPK6float4PS_m_param_0];
	ld.param.u64 	%rd8, [_Z15hbm3e_peak_copyPK6float4PS_m_param_1];
	ld.param.u64 	%rd9, [_Z15hbm3e_peak_copyPK6float4PS_m_param_2];
	mov.u32 	%r2, %ctaid.x;
	mov.u32 	%r1, %ntid.x;
	mov.u32 	%r3, %tid.x;
	mad.lo.s32 	%r4, %r2, %r1, %r3;
	mul.wide.u32 	%rd13, %r4, 4;
	setp.ge.u64 	%p1, %rd13, %rd9;
	@%p1 bra 	$L__BB3_3;
	mov.u32 	%r5, %nctaid.x;
	mul.lo.s32 	%r6, %r5, %r1;
	mul.wide.u32 	%rd2, %r6, 4;
	cvta.to.global.u64 	%rd3, %rd7;
	cvta.to.global.u64 	%rd4, %rd8;
$L__BB3_2:
	shl.b64 	%rd10, %rd13, 4;
	add.s64 	%rd11, %rd3, %rd10;
	ld.global.nc.v4.f32 	{%f1, %f2, %f3, %f4}, [%rd11];
	ld.global.nc.v4.f32 	{%f5, %f6, %f7, %f8}, [%rd11+16];
	ld.global.nc.v4.f32 	{%f9, %f10, %f11, %f12}, [%rd11+32];
	ld.global.nc.v4.f32 	{%f13, %f14, %f15, %f16}, [%rd11+48];
	add.s64 	%rd12, %rd4, %rd10;
	st.global.v4.f32 	[%rd12], {%f1, %f2, %f3, %f4};
	st.global.v4.f32 	[%rd12+16], {%f5, %f6, %f7, %f8};
	st.global.v4.f32 	[%rd12+32], {%f9, %f10, %f11, %f12};
	st.global.v4.f32 	[%rd12+48], {%f13, %f14, %f15, %f16};
	add.s64 	%rd13, %rd13, %rd2;
	setp.lt.u64 	%p2, %rd13, %rd9;
	@%p2 bra 	$L__BB3_2;
$L__BB3_3:
	ret;

}


// ===== COMPILED SASS (sm_100) =====

	.target	sm_100

	.elftype	@"ET_EXEC"


//--------------------- .note.nv.tkinfo           --------------------------
	.section	.note.nv.tkinfo,"",@"SHT_NOTE"
	.sectionflags	@"SHF_NOTE_NV_TKINFO"
	.tkinfo
        /*0018*/ 	.word	0x00000002
        /*0030*/ 	.string	""
        /*0030*/ 	.string	"ptxas"
        /*0030*/ 	.string	"Cuda compilation tools, release 13.0, V13.0.88"
        /*0030*/ 	.string	"Build cuda_13.0.r13.0/compiler.36424714_0"
        /*0030*/ 	.string	"-arch sm_100 -m 64 "



//--------------------- .note.nv.cuinfo           --------------------------
	.section	.note.nv.cuinfo,"",@"SHT_NOTE"
	.sectionflags	@"SHF_NOTE_NV_CUINFO"
        /*0018*/ 	.short	0x0002
        /*001a*/ 	.short	0x0064
        /*001c*/ 	.short	0x0082
	.zero		2


//--------------------- .nv.info                  --------------------------
	.section	.nv.info,"",@"SHT_CUDA_INFO"
	.align	4


	//----- nvinfo : EIATTR_REGCOUNT
	.align		4
        /*0000*/ 	.byte	0x04, 0x2f
        /*0002*/ 	.short	(.L_1 - .L_0)
	.align		4
.L_0:
        /*0004*/ 	.word	index@(_Z13baseline_copyPKfPfm)
        /*0008*/ 	.word	0x0000000a


	//----- nvinfo : EIATTR_FRAME_SIZE
	.align		4
.L_1:
        /*000c*/ 	.byte	0x04, 0x11
        /*000e*/ 	.short	(.L_3 - .L_2)
	.align		4
.L_2:
        /*0010*/ 	.word	index@(_Z13baseline_copyPKfPfm)
        /*0014*/ 	.word	0x00000000


	//----- nvinfo : EIATTR_REGCOUNT
	.align		4
.L_3:
        /*0018*/ 	.byte	0x04, 0x2f
        /*001a*/ 	.short	(.L_5 - .L_4)
	.align		4
.L_4:
        /*001c*/ 	.word	index@(_Z15vectorized_copyPK6float4PS_m)
        /*0020*/ 	.word	0x00000020


	//----- nvinfo : EIATTR_FRAME_SIZE
	.align		4
.L_5:
        /*0024*/ 	.byte	0x04, 0x11
        /*0026*/ 	.short	(.L_7 - .L_6)
	.align		4
.L_6:
        /*0028*/ 	.word	index@($__internal_0_$__cuda_sm20_div_u64)
        /*002c*/ 	.word	0x00000000


	//----- nvinfo : EIATTR_FRAME_SIZE
	.align		4
.L_7:
        /*0030*/ 	.byte	0x04, 0x11
        /*0032*/ 	.short	(.L_9 - .L_8)
	.align		4
.L_8:
        /*0034*/ 	.word	index@(_Z15vectorized_copyPK6float4PS_m)
        /*0038*/ 	.word	0x00000000


	//----- nvinfo : EIATTR_REGCOUNT
	.align		4
.L_9:
        /*003c*/ 	.byte	0x04, 0x2f
        /*003e*/ 	.short	(.L_11 - .L_10)
	.align		4
.L_10:
        /*0040*/ 	.word	index@(_Z20hbm3e_optimized_copyPKfPfm)
        /*0044*/ 	.word	0x0000002e


	//----- nvinfo : EIATTR_FRAME_SIZE
	.align		4
.L_11:
        /*0048*/ 	.byte	0x04, 0x11
        /*004a*/ 	.short	(.L_13 - .L_12)
	.align		4
.L_12:
        /*004c*/ 	.word	index@(_Z20hbm3e_optimized_copyPKfPfm)
        /*0050*/ 	.word	0x00000000


	//----- nvinfo : EIATTR_REGCOUNT
	.align		4
.L_13:
        /*0054*/ 	.byte	0x04, 0x2f
        /*0056*/ 	.short	(.L_15 - .L_14)
	.align		4
.L_14:
        /*0058*/ 	.word	index@(_Z15hbm3e_peak_copyPK6float4PS_m)
        /*005c*/ 	.word	0x0000001c


	//----- nvinfo : EIATTR_FRAME_SIZE
	.align		4
.L_15:
        /*0060*/ 	.byte	0x04, 0x11
        /*0062*/ 	.short	(.L_17 - .L_16)
	.align		4
.L_16:
        /*0064*/ 	.word	index@(_Z15hbm3e_peak_copyPK6float4PS_m)
        /*0068*/ 	.word	0x00000000


	//----- nvinfo : EIATTR_MIN_STACK_SIZE
	.align		4
.L_17:
        /*006c*/ 	.byte	0x04, 0x12
        /*006e*/ 	.short	(.L_19 - .L_18)
	.align		4
.L_18:
        /*0070*/ 	.word	index@(_Z15hbm3e_peak_copyPK6float4PS_m)
        /*0074*/ 	.word	0x00000000


	//----- nvinfo : EIATTR_MIN_STACK_SIZE
	.align		4
.L_19:
        /*0078*/ 	.byte	0x04, 0x12
        /*007a*/ 	.short	(.L_21 - .L_20)
	.align		4
.L_20:
        /*007c*/ 	.word	index@(_Z20hbm3e_optimized_copyPKfPfm)
        /*0080*/ 	.word	0x00000000


	//----- nvinfo : EIATTR_MIN_STACK_SIZE
	.align		4
.L_21:
        /*0084*/ 	.byte	0x04, 0x12
        /*0086*/ 	.short	(.L_23 - .L_22)
	.align		4
.L_22:
        /*0088*/ 	.word	index@(_Z15vectorized_copyPK6float4PS_m)
        /*008c*/ 	.word	0x00000000


	//----- nvinfo : EIATTR_MIN_STACK_SIZE
	.align		4
.L_23:
        /*0090*/ 	.byte	0x04, 0x12
        /*0092*/ 	.short	(.L_25 - .L_24)
	.align		4
.L_24:
        /*0094*/ 	.word	index@(_Z13baseline_copyPKfPfm)
        /*0098*/ 	.word	0x00000000
.L_25:


//--------------------- .nv.compat                --------------------------
	.section	.nv.compat,"",@"SHT_CUDA_COMPAT_INFO"
	.align	4
        /*0000*/ 	.byte	0x02, 0x09, 0x00, 0x00, 0x02, 0x02, 0x01, 0x00, 0x02, 0x05, 0x05, 0x00, 0x03, 0x07, 0x01, 0x01
        /*0010*/ 	.byte	0x02, 0x03, 0x00, 0x00, 0x02, 0x06, 0x01, 0x00, 0x04, 0x0b, 0x08, 0x00, 0x09, 0x00, 0x00, 0x00
        /*0020*/ 	.byte	0x00, 0x00, 0x00, 0x00


//--------------------- .nv.info._Z15hbm3e_peak_copyPK6float4PS_m --------------------------
	.section	.nv.info._Z15hbm3e_peak_copyPK6float4PS_m,"",@"SHT_CUDA_INFO"
	.sectionflags	@""
	.align	4


	//----- nvinfo : EIATTR_CUDA_API_VERSION
	.align		4
        /*0000*/ 	.byte	0x04, 0x37
        /*0002*/ 	.short	(.L_27 - .L_26)
.L_26:
        /*0004*/ 	.word	0x00000082


	//----- nvinfo : EIATTR_KPARAM_INFO
	.align		4
.L_27:
        /*0008*/ 	.byte	0x04, 0x17
        /*000a*/ 	.short	(.L_29 - .L_28)
.L_28:
        /*000c*/ 	.word	0x00000000
        /*0010*/ 	.short	0x0002
        /*0012*/ 	.short	0x0010
        /*0014*/ 	.byte	0x00, 0xf0, 0x21, 0x00


	//----- nvinfo : EIATTR_KPARAM_INFO
	.align		4
.L_29:
        /*0018*/ 	.byte	0x04, 0x17
        /*001a*/ 	.short	(.L_31 - .L_30)
.L_30:
        /*001c*/ 	.word	0x00000000
        /*0020*/ 	.short	0x0001
        /*0022*/ 	.short	0x0008
        /*0024*/ 	.byte	0x00, 0xf5, 0x21, 0x00


	//----- nvinfo : EIATTR_KPARAM_INFO
	.align		4
.L_31:
        /*0028*/ 	.byte	0x04, 0x17
        /*002a*/ 	.short	(.L_33 - .L_32)
.L_32:
        /*002c*/ 	.word	0x00000000
        /*0030*/ 	.short	0x0000
        /*0032*/ 	.short	0x0000
        /*0034*/ 	.byte	0x00, 0xf5, 0x21, 0x00


	//----- nvinfo : EIATTR_SPARSE_MMA_MASK
	.align		4
.L_33:
        /*0038*/ 	.byte	0x03, 0x50
        /*003a*/ 	.short	0x0000


	//----- nvinfo : EIATTR_MAXREG_COUNT
	.align		4
        /*003c*/ 	.byte	0x03, 0x1b
        /*003e*/ 	.short	0x00ff


	//----- nvinfo : EIATTR_MERCURY_ISA_VERSION
	.align		4
        /*0040*/ 	.byte	0x03, 0x5f
        /*0042*/ 	.short	0x0101


	//----- nvinfo : EIATTR_VRC_CTA_INIT_COUNT
	.align		4
        /*0044*/ 	.byte	0x02, 0x4a
	.zero		1
	.zero		1


	//----- nvinfo : EIATTR_EXIT_INSTR_OFFSETS
	.align		4
        /*0048*/ 	.byte	0x04, 0x1c
        /*004a*/ 	.short	(.L_35 - .L_34)


	//   ....[0]....
.L_34:
        /*004c*/ 	.word	0x00000090


	//   ....[1]....
        /*0050*/ 	.word	0x00000240


	//----- nvinfo : EIATTR_CRS_STACK_SIZE
	.align		4
.L_35:
        /*0054*/ 	.byte	0x04, 0x1e
        /*0056*/ 	.short	(.L_37 - .L_36)
.L_36:
        /*0058*/ 	.word	0x00000000


	//----- nvinfo : EIATTR_CBANK_PARAM_SIZE
	.align		4
.L_37:
        /*005c*/ 	.byte	0x03, 0x19
        /*005e*/ 	.short	0x0018


	//----- nvinfo : EIATTR_PARAM_CBANK
	.align		4
        /*0060*/ 	.byte	0x04, 0x0a
        /*0062*/ 	.short	(.L_39 - .L_38)
	.align		4
.L_38:
        /*0064*/ 	.word	index@(.nv.constant0._Z15hbm3e_peak_copyPK6float4PS_m)
        /*0068*/ 	.short	0x0380
        /*006a*/ 	.short	0x0018


	//----- nvinfo : EIATTR_SW_WAR
	.align		4
.L_39:
        /*006c*/ 	.byte	0x04, 0x36
        /*006e*/ 	.short	(.L_41 - .L_40)
.L_40:
        /*0070*/ 	.word	0x00000008
.L_41:


//--------------------- .nv.info._Z20hbm3e_optimized_copyPKfPfm --------------------------
	.section	.nv.info._Z20hbm3e_optimized_copyPKfPfm,"",@"SHT_CUDA_INFO"
	.sectionflags	@""
	.align	4


	//----- nvinfo : EIATTR_CUDA_API_VERSION
	.align		4
        /*0000*/ 	.byte	0x04, 0x37
        /*0002*/ 	.short	(.L_43 - .L_42)
.L_42:
        /*0004*/ 	.word	0x00000082


	//----- nvinfo : EIATTR_KPARAM_INFO
	.align		4
.L_43:
        /*0008*/ 	.byte	0x04, 0x17
        /*000a*/ 	.short	(.L_45 - .L_44)
.L_44:
        /*000c*/ 	.word	0x00000000
        /*0010*/ 	.short	0x0002
        /*0012*/ 	.short	0x0010
        /*0014*/ 	.byte	0x00, 0xf0, 0x21, 0x00


	//----- nvinfo : EIATTR_KPARAM_INFO
	.align		4
.L_45:
        /*0018*/ 	.byte	0x04, 0x17
        /*001a*/ 	.short	(.L_47 - .L_46)
.L_46:
        /*001c*/ 	.word	0x00000000
        /*0020*/ 	.short	0x0001
        /*0022*/ 	.short	0x0008
        /*0024*/ 	.byte	0x00, 0xf5, 0x21, 0x00


	//----- nvinfo : EIATTR_KPARAM_INFO
	.align		4
.L_47:
        /*0028*/ 	.byte	0x04, 0x17
        /*002a*/ 	.short	(.L_49 - .L_48)
.L_48:
        /*002c*/ 	.word	0x00000000
        /*0030*/ 	.short	0x0000
        /*0032*/ 	.short	0x0000
        /*0034*/ 	.byte	0x00, 0xf5, 0x21, 0x00


	//----- nvinfo : EIATTR_SPARSE_MMA_MASK
	.align		4
.L_49:
        /*0038*/ 	.byte	0x03, 0x50
        /*003a*/ 	.short	0x0000


	//----- nvinfo : EIATTR_MAXREG_COUNT
	.align		4
        /*003c*/ 	.byte	0x03, 0x1b
        /*003e*/ 	.short	0x00ff


	//----- nvinfo : EIATTR_MERCURY_ISA_VERSION
	.align		4
        /*0040*/ 	.byte	0x03, 0x5f
        /*0042*/ 	.short	0x0101


	//----- nvinfo : EIATTR_VRC_CTA_INIT_COUNT
	.align		4
        /*0044*/ 	.byte	0x02, 0x4a
	.zero		1
	.zero		1


	//----- nvinfo : EIATTR_EXIT_INSTR_OFFSETS
	.align		4
        /*0048*/ 	.byte	0x04, 0x1c
        /*004a*/ 	.short	(.L_51 - .L_50)


	//   ....[0]....
.L_50:
        /*004c*/ 	.word	0x000000b0


	//   ....[1]....
        /*0050*/ 	.word	0x00000520


	//----- nvinfo : EIATTR_CRS_STACK_SIZE
	.align		4
.L_51:
        /*0054*/ 	.byte	0x04, 0x1e
        /*0056*/ 	.short	(.L_53 - .L_52)
.L_52:
        /*0058*/ 	.word	0x00000000


	//----- nvinfo : EIATTR_CBANK_PARAM_SIZE
	.align		4
.L_53:
        /*005c*/ 	.byte	0x03, 0x19
        /*005e*/ 	.short	0x0018


	//----- nvinfo : EIATTR_PARAM_CBANK
	.align		4
        /*0060*/ 	.byte	0x04, 0x0a
        /*0062*/ 	.short	(.L_55 - .L_54)
	.align		4
.L_54:
        /*0064*/ 	.word	index@(.nv.constant0._Z20hbm3e_optimized_copyPKfPfm)
        /*0068*/ 	.short	0x0380
        /*006a*/ 	.short	0x0018


	//----- nvinfo : EIATTR_SW_WAR
	.align		4
.L_55:
        /*006c*/ 	.byte	0x04, 0x36
        /*006e*/ 	.short	(.L_57 - .L_56)
.L_56:
        /*0070*/ 	.word	0x00000008
.L_57:


//--------------------- .nv.info._Z15vectorized_copyPK6float4PS_m --------------------------
	.section	.nv.info._Z15vectorized_copyPK6float4PS_m,"",@"SHT_CUDA_INFO"
	.sectionflags	@""
	.align	4


	//----- nvinfo : EIATTR_CUDA_API_VERSION
	.align		4
        /*0000*/ 	.byte	0x04, 0x37
        /*0002*/ 	.short	(.L_59 - .L_58)
.L_58:
        /*0004*/ 	.word	0x00000082


	//----- nvinfo : EIATTR_KPARAM_INFO
	.align		4
.L_59:
        /*0008*/ 	.byte	0x04, 0x17
        /*000a*/ 	.short	(.L_61 - .L_60)
.L_60:
        /*000c*/ 	.word	0x00000000
        /*0010*/ 	.short	0x0002
        /*0012*/ 	.short	0x0010
        /*0014*/ 	.byte	0x00, 0xf0, 0x21, 0x00


	//----- nvinfo : EIATTR_KPARAM_INFO
	.align		4
.L_61:
        /*0018*/ 	.byte	0x04, 0x17
        /*001a*/ 	.short	(.L_63 - .L_62)
.L_62:
        /*001c*/ 	.word	0x00000000
        /*0020*/ 	.short	0x0001
        /*0022*/ 	.short	0x0008
        /*0024*/ 	.byte	0x00, 0xf5, 0x21, 0x00


	//----- nvinfo : EIATTR_KPARAM_INFO
	.align		4
.L_63:
        /*0028*/ 	.byte	0x04, 0x17
        /*002a*/ 	.short	(.L_65 - .L_64)
.L_64:
        /*002c*/ 	.word	0x00000000
        /*0030*/ 	.short	0x0000
        /*0032*/ 	.short	0x0000
        /*0034*/ 	.byte	0x00, 0xf5, 0x21, 0x00


	//----- nvinfo : EIATTR_SPARSE_MMA_MASK
	.align		4
.L_65:
        /*0038*/ 	.byte	0x03, 0x50
        /*003a*/ 	.short	0x0000


	//----- nvinfo : EIATTR_MAXREG_COUNT
	.align		4
        /*003c*/ 	.byte	0x03, 0x1b
        /*003e*/ 	.short	0x00ff


	//----- nvinfo : EIATTR_MERCURY_ISA_VERSION
	.align		4
        /*0040*/ 	.byte	0x03, 0x5f
        /*0042*/ 	.short	0x0101


	//----- nvinfo : EIATTR_VRC_CTA_INIT_COUNT
	.align		4
        /*0044*/ 	.byte	0x02, 0x4a
	.zero		1
	.zero		1


	//----- nvinfo : EIATTR_EXIT_INSTR_OFFSETS
	.align		4
        /*0048*/ 	.byte	0x04, 0x1c
        /*004a*/ 	.short	(.L_67 - .L_66)


	//   ....[0]....
.L_66:
        /*004c*/ 	.word	0x000000c0


	//   ....[1]....
        /*0050*/ 	.word	0x00000550


	//   ....[2]....
        /*0054*/ 	.word	0x00000780


	//----- nvinfo : EIATTR_CRS_STACK_SIZE
	.align		4
.L_67:
        /*0058*/ 	.byte	0x04, 0x1e
        /*005a*/ 	.short	(.L_69 - .L_68)
.L_68:
        /*005c*/ 	.word	0x00000000


	//----- nvinfo : EIATTR_CBANK_PARAM_SIZE
	.align		4
.L_69:
        /*0060*/ 	.byte	0x03, 0x19
        /*0062*/ 	.short	0x0018


	//----- nvinfo : EIATTR_PARAM_CBANK
	.align		4
        /*0064*/ 	.byte	0x04, 0x0a
        /*0066*/ 	.short	(.L_71 - .L_70)
	.align		4
.L_70:
        /*0068*/ 	.word	index@(.nv.constant0._Z15vectorized_copyPK6float4PS_m)
        /*006c*/ 	.short	0x0380
        /*006e*/ 	.short	0x0018


	//----- nvinfo : EIATTR_SW_WAR
	.align		4
.L_71:
        /*0070*/ 	.byte	0x04, 0x36
        /*0072*/ 	.short	(.L_73 - .L_72)
.L_72:
        /*0074*/ 	.word	0x00000008
.L_73:


//--------------------- .nv.info._Z13baseline_copyPKfPfm --------------------------
	.section	.nv.info._Z13baseline_copyPKfPfm,"",@"SHT_CUDA_INFO"
	.sectionflags	@""
	.align	4


	//----- nvinfo : EIATTR_CUDA_API_VERSION
	.align		4
        /*0000*/ 	.byte	0x04, 0x37
        /*0002*/ 	.short	(.L_75 - .L_74)
.L_74:
        /*0004*/ 	.word	0x00000082


	//----- nvinfo : EIATTR_KPARAM_INFO
	.align		4
.L_75:
        /*0008*/ 	.byte	0x04, 0x17
        /*000a*/ 	.short	(.L_77 - .L_76)
.L_76:
        /*000c*/ 	.word	0x00000000
        /*0010*/ 	.short	0x0002
        /*0012*/ 	.short	0x0010
        /*0014*/ 	.byte	0x00, 0xf0, 0x21, 0x00


	//----- nvinfo : EIATTR_KPARAM_INFO
	.align		4
.L_77:
        /*0018*/ 	.byte	0x04, 0x17
        /*001a*/ 	.short	(.L_79 - .L_78)
.L_78:
        /*001c*/ 	.word	0x00000000
        /*0020*/ 	.short	0x0001
        /*0022*/ 	.short	0x0008
        /*0024*/ 	.byte	0x00, 0xf5, 0x21, 0x00


	//----- nvinfo : EIATTR_KPARAM_INFO
	.align		4
.L_79:
        /*0028*/ 	.byte	0x04, 0x17
        /*002a*/ 	.short	(.L_81 - .L_80)
.L_80:
        /*002c*/ 	.word	0x00000000
        /*0030*/ 	.short	0x0000
        /*0032*/ 	.short	0x0000
        /*0034*/ 	.byte	0x00, 0xf5, 0x21, 0x00


	//----- nvinfo : EIATTR_SPARSE_MMA_MASK
	.align		4
.L_81:
        /*0038*/ 	.byte	0x03, 0x50
        /*003a*/ 	.short	0x0000


	//----- nvinfo : EIATTR_MAXREG_COUNT
	.align		4
        /*003c*/ 	.byte	0x03, 0x1b
        /*003e*/ 	.short	0x00ff


	//----- nvinfo : EIATTR_MERCURY_ISA_VERSION
	.align		4
        /*0040*/ 	.byte	0x03, 0x5f
        /*0042*/ 	.short	0x0101


	//----- nvinfo : EIATTR_VRC_CTA_INIT_COUNT
	.align		4
        /*0044*/ 	.byte	0x02, 0x4a
	.zero		1
	.zero		1


	//----- nvinfo : EIATTR_EXIT_INSTR_OFFSETS
	.align		4
        /*0048*/ 	.byte	0x04, 0x1c
        /*004a*/ 	.short	(.L_83 - .L_82)


	//   ....[0]....
.L_82:
        /*004c*/ 	.word	0x000000a0


	//   ....[1]....
        /*0050*/ 	.word	0x000001b0


	//----- nvinfo : EIATTR_CRS_STACK_SIZE
	.align		4
.L_83:
        /*0054*/ 	.byte	0x04, 0x1e
        /*0056*/ 	.short	(.L_85 - .L_84)
.L_84:
        /*0058*/ 	.word	0x00000000


	//----- nvinfo : EIATTR_CBANK_PARAM_SIZE
	.align		4
.L_85:
        /*005c*/ 	.byte	0x03, 0x19
        /*005e*/ 	.short	0x0018


	//----- nvinfo : EIATTR_PARAM_CBANK
	.align		4
        /*0060*/ 	.byte	0x04, 0x0a
        /*0062*/ 	.short	(.L_87 - .L_86)
	.align		4
.L_86:
        /*0064*/ 	.word	index@(.nv.constant0._Z13baseline_copyPKfPfm)
        /*0068*/ 	.short	0x0380
        /*006a*/ 	.short	0x0018


	//----- nvinfo : EIATTR_SW_WAR
	.align		4
.L_87:
        /*006c*/ 	.byte	0x04, 0x36
        /*006e*/ 	.short	(.L_89 - .L_88)
.L_88:
        /*0070*/ 	.word	0x00000008
.L_89:


//--------------------- .nv.callgraph             --------------------------
	.section	.nv.callgraph,"",@"SHT_CUDA_CALLGRAPH"
	.align	4
	.sectionentsize	8
	.align		4
        /*0000*/ 	.word	0x00000000
	.align		4
        /*0004*/ 	.word	0xffffffff
	.align		4
        /*0008*/ 	.word	0x00000000
	.align		4
        /*000c*/ 	.word	0xfffffffe
	.align		4
        /*0010*/ 	.word	0x00000000
	.align		4
        /*0014*/ 	.word	0xfffffffd
	.align		4
        /*0018*/ 	.word	0x00000000
	.align		4
        /*001c*/ 	.word	0xfffffffc


//--------------------- .text._Z15hbm3e_peak_copyPK6float4PS_m --------------------------
	.section	.text._Z15hbm3e_peak_copyPK6float4PS_m,"ax",@progbits
	.align	128
        .global         _Z15hbm3e_peak_copyPK6float4PS_m
        .type           _Z15hbm3e_peak_copyPK6float4PS_m,@function
        .size           _Z15hbm3e_peak_copyPK6float4PS_m,(.L_x_15 - _Z15hbm3e_peak_copyPK6float4PS_m)
        .other          _Z15hbm3e_peak_copyPK6float4PS_m,@"STO_CUDA_ENTRY STV_DEFAULT"
_Z15hbm3e_peak_copyPK6float4PS_m:
.text._Z15hbm3e_peak_copyPK6float4PS_m:
[----:B------:R-:W-:Y:S01]  /*0000*/  LDC R1, c[0x0][0x37c] ;  /* 0x0000df00ff017b82 */ /* 0x000fe20000000800 */
[----:B------:R-:W0:Y:S07]  /*0010*/  S2R R2, SR_TID.X ;  /* 0x0000000000027919 */ /* 0x000e2e0000002100 */
[----:B------:R-:W0:Y:S01]  /*0020*/  S2UR UR4, SR_CTAID.X ;  /* 0x00000000000479c3 */ /* 0x000e220000002500 */
[----:B------:R-:W1:Y:S07]  /*0030*/  LDCU.64 UR8, c[0x0][0x390] ;  /* 0x00007200ff0877ac */ /* 0x000e6e0008000a00 */
[----:B------:R-:W0:Y:S02]  /*0040*/  LDC R25, c[0x0][0x360] ;  /* 0x0000d800ff197b82 */ /* 0x000e240000000800 */
[----:B0-----:R-:W-:-:S04]  /*0050*/  IMAD R2, R25, UR4, R2 ;  /* 0x0000000419027c24 */ /* 0x001fc8000f8e0202 */
[----:B------:R-:W-:-:S03]  /*0060*/  IMAD.WIDE.U32 R2, R2, 0x4, RZ ;  /* 0x0000000402027825 */ /* 0x000fc600078e00ff */
[----:B-1----:R-:W-:-:S04]  /*0070*/  ISETP.GE.U32.AND P0, PT, R2, UR8, PT ;  /* 0x0000000802007c0c */ /* 0x002fc8000bf06070 */
[----:B------:R-:W-:-:S13]  /*0080*/  ISETP.GE.U32.AND.EX P0, PT, R3, UR9, PT, P0 ;  /* 0x0000000903007c0c */ /* 0x000fda000bf06100 */
[----:B------:R-:W-:Y:S05]  /*0090*/  @P0 EXIT ;  /* 0x000000000000094d */ /* 0x000fea0003800000 */
[----:B------:R-:W0:Y:S01]  /*00a0*/  LDCU UR4, c[0x0][0x370] ;  /* 0x00006e00ff0477ac */ /* 0x000e220008000800 */
[----:B------:R-:W-:Y:S02]  /*00b0*/  IMAD.MOV.U32 R0, RZ, RZ, R2 ;  /* 0x000000ffff007224 */ /* 0x000fe400078e0002 */
[----:B------:R-:W-:Y:S01]  /*00c0*/  IMAD.MOV.U32 R23, RZ, RZ, R3 ;  /* 0x000000ffff177224 */ /* 0x000fe200078e0003 */
[----:B------:R-:W1:Y:S01]  /*00d0*/  LDCU.64 UR6, c[0x0][0x358] ;  /* 0x00006b00ff0677ac */ /* 0x000e620008000a00 */
[----:B------:R-:W2:Y:S01]  /*00e0*/  LDCU.128 UR12, c[0x0][0x380] ;  /* 0x00007000ff0c77ac */ /* 0x000ea20008000c00 */
[----:B0-----:R-:W-:-:S07]  /*00f0*/  IMAD R25, R25, UR4, RZ ;  /* 0x0000000419197c24 */ /* 0x001fce000f8e02ff */
.L_x_0:
[C---:B0-----:R-:W-:Y:S01]  /*0100*/  IMAD.SHL.U32 R20, R0.reuse, 0x10, RZ ;  /* 0x0000001000147824 */ /* 0x041fe200078e00ff */
[----:B------:R-:W-:-:S04]  /*0110*/  SHF.L.U64.HI R21, R0, 0x4, R23 ;  /* 0x0000000400157819 */ /* 0x000fc80000010217 */
[----:B--2---:R-:W-:-:S04]  /*0120*/  IADD3 R2, P0, PT, R20, UR12, RZ ;  /* 0x0000000c14027c10 */ /* 0x004fc8000ff1e0ff */
[----:B------:R-:W-:-:S05]  /*0130*/  IADD3.X R3, PT, PT, R21, UR13, RZ, P0, !PT ;  /* 0x0000000d15037c10 */ /* 0x000fca00087fe4ff */
[----:B-1----:R-:W2:Y:S04]  /*0140*/  LDG.E.128.CONSTANT R12, desc[UR6][R2.64] ;  /* 0x00000006020c7981 */ /* 0x002ea8000c1e9d00 */
[----:B------:R-:W3:Y:S04]  /*0150*/  LDG.E.128.CONSTANT R8, desc[UR6][R2.64+0x10] ;  /* 0x0000100602087981 */ /* 0x000ee8000c1e9d00 */
[----:B------:R-:W4:Y:S04]  /*0160*/  LDG.E.128.CONSTANT R4, desc[UR6][R2.64+0x20] ;  /* 0x0000200602047981 */ /* 0x000f28000c1e9d00 */
[----:B------:R-:W5:Y:S01]  /*0170*/  LDG.E.128.CONSTANT R16, desc[UR6][R2.64+0x30] ;  /* 0x0000300602107981 */ /* 0x000f62000c1e9d00 */
[----:B------:R-:W-:Y:S01]  /*0180*/  IADD3 R20, P0, PT, R20, UR14, RZ ;  /* 0x0000000e14147c10 */ /* 0x000fe2000ff1e0ff */
[----:B------:R-:W-:-:S03]  /*0190*/  IMAD.MOV.U32 R22, RZ, RZ, R0 ;  /* 0x000000ffff167224 */ /* 0x000fc600078e0000 */
[----:B------:R-:W-:Y:S01]  /*01a0*/  IADD3.X R21, PT, PT, R21, UR15, RZ, P0, !PT ;  /* 0x0000000f15157c10 */ /* 0x000fe200087fe4ff */
[----:B------:R-:W-:-:S04]  /*01b0*/  IMAD.WIDE.U32 R22, R25, 0x4, R22 ;  /* 0x0000000419167825 */ /* 0x000fc800078e0016 */
[----:B------:R-:W-:Y:S01]  /*01c0*/  IMAD.MOV.U32 R0, RZ, RZ, R22 ;  /* 0x000000ffff007224 */ /* 0x000fe200078e0016 */
[----:B------:R-:W-:-:S04]  /*01d0*/  ISETP.GE.U32.AND P0, PT, R22, UR8, PT ;  /* 0x0000000816007c0c */ /* 0x000fc8000bf06070 */
[----:B------:R-:W-:Y:S01]  /*01e0*/  ISETP.GE.U32.AND.EX P0, PT, R23, UR9, PT, P0 ;  /* 0x0000000917007c0c */ /* 0x000fe2000bf06100 */
[----:B--2---:R0:W-:Y:S04]  /*01f0*/  STG.E.128 desc[UR6][R20.64], R12 ;  /* 0x0000000c14007986 */ /* 0x0041e8000c101d06 */
[----:B---3--:R0:W-:Y:S04]  /*0200*/  STG.E.128 desc[UR6][R20.64+0x10], R8 ;  /* 0x0000100814007986 */ /* 0x0081e8000c101d06 */
[----:B----4-:R0:W-:Y:S04]  /*0210*/  STG.E.128 desc[UR6][R20.64+0x20], R4 ;  /* 0x0000200414007986 */ /* 0x0101e8000c101d06 */
[----:B-----5:R0:W-:Y:S01]  /*0220*/  STG.E.128 desc[UR6][R20.64+0x30], R16 ;  /* 0x0000301014007986 */ /* 0x0201e2000c101d06 */
[----:B------:R-:W-:Y:S05]  /*0230*/  @!P0 BRA `(.L_x_0) ;  /* 0xfffffffc00b08947 */ /* 0x000fea000383ffff */
[----:B------:R-:W-:Y:S05]  /*0240*/  EXIT ;  /* 0x000000000000794d */ /* 0x000fea0003800000 */
.L_x_1:
[----:B------:R-:W-:-:S00]  /*0250*/  BRA `(.L_x_1) ;  /* 0xfffffffc00fc7947 */ /* 0x000fc0000383ffff */
[----:B------:R-:W-:-:S00]  /*0260*/  NOP ;  /* 0x0000000000007918 */ /* 0x000fc00000000000 */
        /* <DEDUP_REMOVED lines=9> */
.L_x_15:


//--------------------- .text._Z20hbm3e_optimized_copyPKfPfm --------------------------
	.section	.text._Z20hbm3e_optimized_copyPKfPfm,"ax",@progbits
	.align	128
        .global         _Z20hbm3e_optimized_copyPKfPfm
        .type           _Z20hbm3e_optimized_copyPKfPfm,@function
        .size           _Z20hbm3e_optimized_copyPKfPfm,(.L_x_16 - _Z20hbm3e_optimized_copyPKfPfm)
        .other          _Z20hbm3e_optimized_copyPKfPfm,@"STO_CUDA_ENTRY STV_DEFAULT"
_Z20hbm3e_optimized_copyPKfPfm:
.text._Z20hbm3e_optimized_copyPKfPfm:
[----:B------:R-:W-:Y:S01]  /*0000*/  LDC R1, c[0x0][0x37c] ;  /* 0x0000df00ff017b82 */ /* 0x000fe20000000800 */
[----:B------:R-:W0:Y:S07]  /*0010*/  S2R R3, SR_TID.X ;  /* 0x0000000000037919 */ /* 0x000e2e0000002100 */
[----:B------:R-:W0:Y:S01]  /*0020*/  S2UR UR6, SR_CTAID.X ;  /* 0x00000000000679c3 */ /* 0x000e220000002500 */
[----:B------:R-:W1:Y:S07]  /*0030*/  LDCU.64 UR4, c[0x0][0x390] ;  /* 0x00007200ff0477ac */ /* 0x000e6e0008000a00 */
[----:B------:R-:W0:Y:S01]  /*0040*/  LDC R2, c[0x0][0x360] ;  /* 0x0000d800ff027b82 */ /* 0x000e220000000800 */
[----:B-1----:R-:W-:-:S02]  /*0050*/  USHF.R.U64 UR4, UR4, 0x2, UR5 ;  /* 0x0000000204047899 */ /* 0x002fc40008001205 */
[----:B------:R-:W-:Y:S01]  /*0060*/  USHF.R.U32.HI UR5, URZ, 0x2, UR5 ;  /* 0x00000002ff057899 */ /* 0x000fe20008011605 */
[----:B0-----:R-:W-:-:S04]  /*0070*/  IMAD R38, R2, UR6, R3 ;  /* 0x0000000602267c24 */ /* 0x001fc8000f8e0203 */
[----:B------:R-:W-:-:S03]  /*0080*/  IMAD.WIDE.U32 R38, R38, 0x8, RZ ;  /* 0x0000000826267825 */ /* 0x000fc600078e00ff */
[----:B------:R-:W-:-:S04]  /*0090*/  ISETP.GE.U32.AND P0, PT, R38, UR4, PT ;  /* 0x0000000426007c0c */ /* 0x000fc8000bf06070 */
[----:B------:R-:W-:-:S13]  /*00a0*/  ISETP.GE.U32.AND.EX P0, PT, R39, UR5, PT, P0 ;  /* 0x0000000527007c0c */ /* 0x000fda000bf06100 */
[----:B------:R-:W-:Y:S05]  /*00b0*/  @P0 EXIT ;  /* 0x000000000000094d */ /* 0x000fea0003800000 */
[----:B------:R-:W0:Y:S01]  /*00c0*/  LDCU UR6, c[0x0][0x370] ;  /* 0x00006e00ff0677ac */ /* 0x000e220008000800 */
[----:B------:R-:W-:Y:S01]  /*00d0*/  IMAD.MOV.U32 R0, RZ, RZ, R38 ;  /* 0x000000ffff007224 */ /* 0x000fe200078e0026 */
[----:B------:R-:W1:Y:S01]  /*00e0*/  LDCU.64 UR8, c[0x0][0x358] ;  /* 0x00006b00ff0877ac */ /* 0x000e620008000a00 */
[----:B------:R-:W2:Y:S01]  /*00f0*/  LDCU.64 UR10, c[0x0][0x380] ;  /* 0x00007000ff0a77ac */ /* 0x000ea20008000a00 */
[----:B------:R-:W3:Y:S01]  /*0100*/  LDCU.64 UR12, c[0x0][0x388] ;  /* 0x00007100ff0c77ac */ /* 0x000ee20008000a00 */
[----:B0-----:R-:W-:-:S07]  /*0110*/  IMAD R38, R2, UR6, RZ ;  /* 0x0000000602267c24 */ /* 0x001fce000f8e02ff */
.L_x_2:
[C---:B0-----:R-:W-:Y:S02]  /*0120*/  IADD3 R36, P5, PT, R0.reuse, 0x1, RZ ;  /* 0x0000000100247810 */ /* 0x041fe40007fbe0ff */
[C---:B------:R-:W-:Y:S02]  /*0130*/  IADD3 R3, P2, PT, R0.reuse, 0x2, RZ ;  /* 0x0000000200037810 */ /* 0x040fe40007f5e0ff */
[----:B------:R-:W-:Y:S01]  /*0140*/  IADD3 R2, P1, PT, R0, 0x3, RZ ;  /* 0x0000000300027810 */ /* 0x000fe20007f3e0ff */
[--C-:B------:R-:W-:Y:S01]  /*0150*/  IMAD.X R40, RZ, RZ, R39.reuse, P5 ;  /* 0x000000ffff287224 */ /* 0x100fe200028e0627 */
[----:B------:R-:W-:Y:S01]  /*0160*/  ISETP.GE.U32.AND P4, PT, R3, UR4, PT ;  /* 0x0000000403007c0c */ /* 0x000fe2000bf86070 */
[--C-:B------:R-:W-:Y:S01]  /*0170*/  IMAD.X R41, RZ, RZ, R39.reuse, P2 ;  /* 0x000000ffff297224 */ /* 0x100fe200010e0627 */
[----:B------:R-:W-:Y:S01]  /*0180*/  ISETP.GE.U32.AND P3, PT, R2, UR4, PT ;  /* 0x0000000402007c0c */ /* 0x000fe2000bf66070 */
[----:B------:R-:W-:Y:S01]  /*0190*/  IMAD.X R37, RZ, RZ, R39, P1 ;  /* 0x000000ffff257224 */ /* 0x000fe200008e0627 */
[----:B------:R-:W-:-:S02]  /*01a0*/  IADD3 R3, P6, PT, R0, 0x4, RZ ;  /* 0x0000000400037810 */ /* 0x000fc40007fde0ff */
[----:B------:R-:W-:Y:S02]  /*01b0*/  IADD3 R2, P5, PT, R0, 0x5, RZ ;  /* 0x0000000500027810 */ /* 0x000fe40007fbe0ff */
[----:B------:R-:W-:Y:S01]  /*01c0*/  ISETP.GE.U32.AND P0, PT, R36, UR4, PT ;  /* 0x0000000424007c0c */ /* 0x000fe2000bf06070 */
[--C-:B------:R-:W-:Y:S01]  /*01d0*/  IMAD.X R36, RZ, RZ, R39.reuse, P6 ;  /* 0x000000ffff247224 */ /* 0x100fe200030e0627 */
[----:B------:R-:W-:Y:S02]  /*01e0*/  ISETP.GE.U32.AND P1, PT, R2, UR4, PT ;  /* 0x0000000402007c0c */ /* 0x000fe4000bf26070 */
[C---:B------:R-:W-:Y:S02]  /*01f0*/  IADD3 R2, P6, PT, R0.reuse, 0x6, RZ ;  /* 0x0000000600027810 */ /* 0x040fe40007fde0ff */
[----:B------:R-:W-:Y:S02]  /*0200*/  ISETP.GE.U32.AND.EX P4, PT, R41, UR5, PT, P4 ;  /* 0x0000000529007c0c */ /* 0x000fe4000bf86140 */
[----:B------:R-:W-:Y:S01]  /*0210*/  ISETP.GE.U32.AND P2, PT, R3, UR4, PT ;  /* 0x0000000403007c0c */ /* 0x000fe2000bf46070 */
[--C-:B------:R-:W-:Y:S01]  /*0220*/  IMAD.X R41, RZ, RZ, R39.reuse, P6 ;  /* 0x000000ffff297224 */ /* 0x100fe200030e0627 */
[----:B------:R-:W-:Y:S01]  /*0230*/  IADD3 R42, P6, PT, R0, 0x7, RZ ;  /* 0x00000007002a7810 */ /* 0x000fe20007fde0ff */
[----:B------:R-:W-:Y:S01]  /*0240*/  IMAD.X R3, RZ, RZ, R39, P5 ;  /* 0x000000ffff037224 */ /* 0x000fe200028e0627 */
[----:B------:R-:W-:-:S02]  /*0250*/  ISETP.GE.U32.AND P5, PT, R2, UR4, PT ;  /* 0x0000000402007c0c */ /* 0x000fc4000bfa6070 */
[----:B------:R-:W-:Y:S01]  /*0260*/  ISETP.GE.U32.AND.EX P2, PT, R36, UR5, PT, P2 ;  /* 0x0000000524007c0c */ /* 0x000fe2000bf46120 */
[--C-:B------:R-:W-:Y:S01]  /*0270*/  IMAD.X R43, RZ, RZ, R39.reuse, P6 ;  /* 0x000000ffff2b7224 */ /* 0x100fe200030e0627 */
[C---:B--2---:R-:W-:Y:S02]  /*0280*/  LEA R2, P6, R0.reuse, UR10, 0x4 ;  /* 0x0000000a00027c11 */ /* 0x044fe4000f8c20ff */
[----:B------:R-:W-:Y:S02]  /*0290*/  ISETP.GE.U32.AND.EX P1, PT, R3, UR5, PT, P1 ;  /* 0x0000000503007c0c */ /* 0x000fe4000bf26110 */
[C---:B------:R-:W-:Y:S02]  /*02a0*/  LEA.HI.X R3, R0.reuse, UR11, R39, 0x4, P6 ;  /* 0x0000000b00037c11 */ /* 0x040fe4000b0f2427 */
[----:B---3--:R-:W-:Y:S02]  /*02b0*/  LEA R36, P6, R0, UR12, 0x4 ;  /* 0x0000000c00247c11 */ /* 0x008fe4000f8c20ff */
[----:B------:R-:W-:Y:S01]  /*02c0*/  ISETP.GE.U32.AND.EX P3, PT, R37, UR5, PT, P3 ;  /* 0x0000000525007c0c */ /* 0x000fe2000bf66130 */
[----:B-1----:R-:W2:Y:S01]  /*02d0*/  @!P4 LDG.E.EF.128 R24, desc[UR8][R2.64+0x20] ;  /* 0x000020080218c981 */ /* 0x002ea2000c0e1d00 */
[----:B------:R-:W-:-:S02]  /*02e0*/  ISETP.GE.U32.AND.EX P0, PT, R40, UR5, PT, P0 ;  /* 0x0000000528007c0c */ /* 0x000fc4000bf06100 */
[C---:B------:R-:W-:Y:S01]  /*02f0*/  LEA.HI.X R37, R0.reuse, UR13, R39, 0x4, P6 ;  /* 0x0000000d00257c11 */ /* 0x040fe2000b0f2427 */
[----:B------:R-:W3:Y:S01]  /*0300*/  @!P2 LDG.E.EF.128 R16, desc[UR8][R2.64+0x40] ;  /* 0x000040080210a981 */ /* 0x000ee2000c0e1d00 */
[----:B------:R-:W-:Y:S02]  /*0310*/  ISETP.GE.U32.AND P6, PT, R0, UR4, PT ;  /* 0x0000000400007c0c */ /* 0x000fe4000bfc6070 */
[----:B------:R-:W-:Y:S01]  /*0320*/  P2R R40, PR, RZ, 0x1 ;  /* 0x00000001ff287803 */ /* 0x000fe20000000000 */
[----:B------:R-:W4:Y:S01]  /*0330*/  @!P1 LDG.E.EF.128 R12, desc[UR8][R2.64+0x50] ;  /* 0x00005008020c9981 */ /* 0x000f22000c0e1d00 */
[----:B------:R-:W-:Y:S02]  /*0340*/  ISETP.GE.U32.AND.EX P0, PT, R39, UR5, PT, P6 ;  /* 0x0000000527007c0c */ /* 0x000fe4000bf06160 */
[----:B------:R-:W-:Y:S01]  /*0350*/  ISETP.GE.U32.AND P6, PT, R42, UR4, PT ;  /* 0x000000042a007c0c */ /* 0x000fe2000bfc6070 */
[----:B------:R-:W5:Y:S01]  /*0360*/  @!P3 LDG.E.EF.128 R20, desc[UR8][R2.64+0x30] ;  /* 0x000030080214b981 */ /* 0x000f62000c0e1d00 */
[----:B------:R-:W-:-:S02]  /*0370*/  ISETP.GE.U32.AND.EX P5, PT, R41, UR5, PT, P5 ;  /* 0x0000000529007c0c */ /* 0x000fc4000bfa6150 */
[----:B------:R-:W-:Y:S02]  /*0380*/  P2R R41, PR, RZ, 0x1 ;  /* 0x00000001ff297803 */ /* 0x000fe40000000000 */
[----:B------:R-:W-:-:S05]  /*0390*/  ISETP.GE.U32.AND.EX P6, PT, R43, UR5, PT, P6 ;  /* 0x000000052b007c0c */ /* 0x000fca000bfc6160 */
[----:B------:R-:W5:Y:S01]  /*03a0*/  @!P0 LDG.E.EF.128 R32, desc[UR8][R2.64] ;  /* 0x0000000802208981 */ /* 0x000f62000c0e1d00 */
[----:B------:R-:W-:-:S03]  /*03b0*/  ISETP.NE.AND P0, PT, R40, RZ, PT ;  /* 0x000000ff2800720c */ /* 0x000fc60003f05270 */
[----:B------:R-:W5:Y:S04]  /*03c0*/  @!P5 LDG.E.EF.128 R8, desc[UR8][R2.64+0x60] ;  /* 0x000060080208d981 */ /* 0x000f68000c0e1d00 */
[----:B------:R-:W5:Y:S06]  /*03d0*/  @!P6 LDG.E.EF.128 R4, desc[UR8][R2.64+0x70] ;  /* 0x000070080204e981 */ /* 0x000f6c000c0e1d00 */
[----:B------:R-:W5:Y:S01]  /*03e0*/  @!P0 LDG.E.EF.128 R28, desc[UR8][R2.64+0x10] ;  /* 0x00001008021c8981 */ /* 0x000f62000c0e1d00 */
[----:B------:R-:W-:-:S02]  /*03f0*/  P2R R40, PR, RZ, 0x1 ;  /* 0x00000001ff287803 */ /* 0x000fc40000000000 */
[----:B------:R-:W-:Y:S01]  /*0400*/  ISETP.NE.AND P0, PT, R41, RZ, PT ;  /* 0x000000ff2900720c */ /* 0x000fe20003f05270 */
[----:B------:R-:W-:Y:S01]  /*0410*/  IMAD.MOV.U32 R41, RZ, RZ, R39 ;  /* 0x000000ffff297224 */ /* 0x000fe200078e0027 */
[----:B--2---:R0:W-:Y:S04]  /*0420*/  @!P4 STG.E.EF.128 desc[UR8][R36.64+0x20], R24 ;  /* 0x000020182400c986 */ /* 0x0041e8000c001d08 */
[----:B---3--:R0:W-:Y:S04]  /*0430*/  @!P2 STG.E.EF.128 desc[UR8][R36.64+0x40], R16 ;  /* 0x000040102400a986 */ /* 0x0081e8000c001d08 */
[----:B----4-:R0:W-:Y:S04]  /*0440*/  @!P1 STG.E.EF.128 desc[UR8][R36.64+0x50], R12 ;  /* 0x0000500c24009986 */ /* 0x0101e8000c001d08 */
[----:B-----5:R0:W-:Y:S01]  /*0450*/  @!P0 STG.E.EF.128 desc[UR8][R36.64], R32 ;  /* 0x0000002024008986 */ /* 0x0201e2000c001d08 */
[----:B------:R-:W-:Y:S01]  /*0460*/  ISETP.NE.AND P0, PT, R40, RZ, PT ;  /* 0x000000ff2800720c */ /* 0x000fe20003f05270 */
[----:B------:R-:W-:-:S04]  /*0470*/  IMAD.MOV.U32 R40, RZ, RZ, R0 ;  /* 0x000000ffff287224 */ /* 0x000fc800078e0000 */
[----:B------:R-:W-:Y:S01]  /*0480*/  IMAD.WIDE.U32 R40, R38, 0x8, R40 ;  /* 0x0000000826287825 */ /* 0x000fe200078e0028 */
[----:B------:R0:W-:Y:S04]  /*0490*/  @!P3 STG.E.EF.128 desc[UR8][R36.64+0x30], R20 ;  /* 0x000030142400b986 */ /* 0x0001e8000c001d08 */
[----:B------:R0:W-:Y:S04]  /*04a0*/  @!P5 STG.E.EF.128 desc[UR8][R36.64+0x60], R8 ;  /* 0x000060082400d986 */ /* 0x0001e8000c001d08 */
[----:B------:R0:W-:Y:S01]  /*04b0*/  @!P0 STG.E.EF.128 desc[UR8][R36.64+0x10], R28 ;  /* 0x0000101c24008986 */ /* 0x0001e2000c001d08 */
[----:B------:R-:W-:-:S03]  /*04c0*/  ISETP.GE.U32.AND P0, PT, R40, UR4, PT ;  /* 0x0000000428007c0c */ /* 0x000fc6000bf06070 */
[----:B------:R0:W-:Y:S01]  /*04d0*/  @!P6 STG.E.EF.128 desc[UR8][R36.64+0x70], R4 ;  /* 0x000070042400e986 */ /* 0x0001e2000c001d08 */
[----:B------:R-:W-:Y:S01]  /*04e0*/  ISETP.GE.U32.AND.EX P0, PT, R41, UR5, PT, P0 ;  /* 0x0000000529007c0c */ /* 0x000fe2000bf06100 */
[----:B------:R-:W-:Y:S02]  /*04f0*/  IMAD.MOV.U32 R0, RZ, RZ, R40 ;  /* 0x000000ffff007224 */ /* 0x000fe400078e0028 */
[----:B------:R-:W-:-:S10]  /*0500*/  IMAD.MOV.U32 R39, RZ, RZ, R41 ;  /* 0x000000ffff277224 */ /* 0x000fd400078e0029 */
[----:B------:R-:W-:Y:S05]  /*0510*/  @!P0 BRA `(.L_x_2) ;  /* 0xfffffffc00008947 */ /* 0x000fea000383ffff */
[----:B------:R-:W-:Y:S05]  /*0520*/  EXIT ;  /* 0x000000000000794d */ /* 0x000fea0003800000 */
.L_x_3:
        /* <DEDUP_REMOVED lines=13> */
.L_x_16:


//--------------------- .text._Z15vectorized_copyPK6float4PS_m --------------------------
	.section	.text._Z15vectorized_copyPK6float4PS_m,"ax",@progbits
	.align	128
        .global         _Z15vectorized_copyPK6float4PS_m
        .type           _Z15vectorized_copyPK6float4PS_m,@function
        .size           _Z15vectorized_copyPK6float4PS_m,(.L_x_14 - _Z15vectorized_copyPK6float4PS_m)
        .other          _Z15vectorized_copyPK6float4PS_m,@"STO_CUDA_ENTRY STV_DEFAULT"
_Z15vectorized_copyPK6float4PS_m:
.text._Z15vectorized_copyPK6float4PS_m:
[----:B------:R-:W-:Y:S01]  /*0000*/  LDC R1, c[0x0][0x37c] ;  /* 0x0000df00ff017b82 */ /* 0x000fe20000000800 */
[----:B------:R-:W0:Y:S07]  /*0010*/  S2R R3, SR_TID.X ;  /* 0x0000000000037919 */ /* 0x000e2e0000002100 */
[----:B------:R-:W0:Y:S08]  /*0020*/  S2UR UR4, SR_CTAID.X ;  /* 0x00000000000479c3 */ /* 0x000e300000002500 */
[----:B------:R-:W0:Y:S01]  /*0030*/  LDC R20, c[0x0][0x360] ;  /* 0x0000d800ff147b82 */ /* 0x000e220000000800 */
[----:B------:R-:W1:Y:S07]  /*0040*/  LDCU UR5, c[0x0][0x370] ;  /* 0x00006e00ff0577ac */ /* 0x000e6e0008000800 */
[----:B------:R-:W2:Y:S01]  /*0050*/  LDC.64 R4, c[0x0][0x390] ;  /* 0x0000e400ff047b82 */ /* 0x000ea20000000a00 */
[----:B0-----:R-:W-:-:S02]  /*0060*/  IMAD R28, R20, UR4, R3 ;  /* 0x00000004141c7c24 */ /* 0x001fc4000f8e0203 */
[----:B-1----:R-:W-:Y:S01]  /*0070*/  IMAD R20, R20, UR5, RZ ;  /* 0x0000000514147c24 */ /* 0x002fe2000f8e02ff */
[--C-:B--2---:R-:W-:Y:S02]  /*0080*/  SHF.R.U64 R0, R4, 0x2, R5.reuse ;  /* 0x0000000204007819 */ /* 0x104fe40000001205 */
[----:B------:R-:W-:Y:S02]  /*0090*/  SHF.R.U32.HI R2, RZ, 0x2, R5 ;  /* 0x00000002ff027819 */ /* 0x000fe40000011605 */
[----:B------:R-:W-:-:S04]  /*00a0*/  ISETP.GT.U32.AND P0, PT, R0, R28, PT ;  /* 0x0000001c0000720c */ /* 0x000fc80003f04070 */
[----:B------:R-:W-:-:S13]  /*00b0*/  ISETP.GT.U32.AND.EX P0, PT, R2, RZ, PT, P0 ;  /* 0x000000ff0200720c */ /* 0x000fda0003f04100 */
[----:B------:R-:W-:Y:S05]  /*00c0*/  @!P0 EXIT ;  /* 0x000000000000894d */ /* 0x000fea0003800000 */
[----:B------:R-:W-:Y:S01]  /*00d0*/  IADD3 R9, P1, PT, R20, R28, RZ ;  /* 0x0000001c14097210 */ /* 0x000fe20007f3e0ff */
[----:B------:R-:W-:Y:S01]  /*00e0*/  IMAD.MOV.U32 R3, RZ, RZ, RZ ;  /* 0x000000ffff037224 */ /* 0x000fe200078e00ff */
[----:B------:R-:W-:Y:S02]  /*00f0*/  BSSY.RECONVERGENT B0, `(.L_x_4) ;  /* 0x0000025000007945 */ /* 0x000fe40003800200 */
[----:B------:R-:W-:Y:S01]  /*0100*/  ISETP.GE.U32.AND P0, PT, R9, R0, PT ;  /* 0x000000000900720c */ /* 0x000fe20003f06070 */
[----:B------:R-:W-:Y:S01]  /*0110*/  IMAD.X R11, RZ, RZ, R3, P1 ;  /* 0x000000ffff0b7224 */ /* 0x000fe200008e0603 */
[----:B------:R-:W-:-:S04]  /*0120*/  ISETP.GT.U32.AND P1, PT, R0, R9, PT ;  /* 0x000000090000720c */ /* 0x000fc80003f24070 */
[----:B------:R-:W-:Y:S02]  /*0130*/  ISETP.GE.U32.AND.EX P0, PT, R11, R2, PT, P0 ;  /* 0x000000020b00720c */ /* 0x000fe40003f06100 */
[----:B------:R-:W-:Y:S02]  /*0140*/  ISETP.GT.U32.AND.EX P1, PT, R2, R11, PT, P1 ;  /* 0x0000000b0200720c */ /* 0x000fe40003f24110 */
[----:B------:R-:W-:Y:S02]  /*0150*/  SEL R4, RZ, 0x1, P0 ;  /* 0x00000001ff047807 */ /* 0x000fe40000000000 */
[----:B------:R-:W-:Y:S02]  /*0160*/  SEL R5, R0, R9, P1 ;  /* 0x0000000900057207 */ /* 0x000fe40000800000 */
[----:B------:R-:W-:Y:S02]  /*0170*/  SEL R7, R2, R11, P1 ;  /* 0x0000000b02077207 */ /* 0x000fe40000800000 */
[----:B------:R-:W-:-:S04]  /*0180*/  IADD3 R5, P0, P1, R5, -R9, -R4 ;  /* 0x8000000905057210 */ /* 0x000fc8000791e804 */
[----:B------:R-:W-:-:S04]  /*0190*/  IADD3.X R7, PT, PT, R7, -0x1, ~R11, P0, P1 ;  /* 0xffffffff07077810 */ /* 0x000fc800007e2c0b */
[----:B------:R-:W-:-:S13]  /*01a0*/  ISETP.NE.U32.AND P0, PT, R7, RZ, PT ;  /* 0x000000ff0700720c */ /* 0x000fda0003f05070 */
[----:B------:R-:W-:Y:S05]  /*01b0*/  @P0 BRA `(.L_x_5) ;  /* 0x0000000000500947 */ /* 0x000fea0003800000 */
[----:B------:R-:W0:Y:S01]  /*01c0*/  I2F.U32.RP R8, R20 ;  /* 0x0000001400087306 */ /* 0x000e220000209000 */
[----:B------:R-:W-:Y:S01]  /*01d0*/  IMAD.MOV R9, RZ, RZ, -R20 ;  /* 0x000000ffff097224 */ /* 0x000fe200078e0a14 */
[----:B------:R-:W-:-:S06]  /*01e0*/  ISETP.NE.U32.AND P2, PT, R20, RZ, PT ;  /* 0x000000ff1400720c */ /* 0x000fcc0003f45070 */
[----:B0-----:R-:W0:Y:S02]  /*01f0*/  MUFU.RCP R8, R8 ;  /* 0x0000000800087308 */ /* 0x001e240000001000 */
[----:B0-----:R-:W-:-:S06]  /*0200*/  VIADD R6, R8, 0xffffffe ;  /* 0x0ffffffe08067836 */ /* 0x001fcc0000000000 */
[----:B------:R0:W1:Y:S02]  /*0210*/  F2I.FTZ.U32.TRUNC.NTZ R7, R6 ;  /* 0x0000000600077305 */ /* 0x000064000021f000 */
[----:B0-----:R-:W-:Y:S02]  /*0220*/  IMAD.MOV.U32 R6, RZ, RZ, RZ ;  /* 0x000000ffff067224 */ /* 0x001fe400078e00ff */
[----:B-1----:R-:W-:-:S04]  /*0230*/  IMAD R9, R9, R7, RZ ;  /* 0x0000000709097224 */ /* 0x002fc800078e02ff */
[----:B------:R-:W-:-:S06]  /*0240*/  IMAD.HI.U32 R10, R7, R9, R6 ;  /* 0x00000009070a7227 */ /* 0x000fcc00078e0006 */
[----:B------:R-:W-:-:S04]  /*0250*/  IMAD.HI.U32 R6, R10, R5, RZ ;  /* 0x000000050a067227 */ /* 0x000fc800078e00ff */
[----:B------:R-:W-:-:S04]  /*0260*/  IMAD.MOV R7, RZ, RZ, -R6 ;  /* 0x000000ffff077224 */ /* 0x000fc800078e0a06 */
[----:B------:R-:W-:Y:S02]  /*0270*/  IMAD R5, R20, R7, R5 ;  /* 0x0000000714057224 */ /* 0x000fe400078e0205 */
[----:B------:R-:W-:-:S03]  /*0280*/  IMAD.MOV.U32 R7, RZ, RZ, RZ ;  /* 0x000000ffff077224 */ /* 0x000fc600078e00ff */
[----:B------:R-:W-:-:S13]  /*0290*/  ISETP.GE.U32.AND P0, PT, R5, R20, PT ;  /* 0x000000140500720c */ /* 0x000fda0003f06070 */
[----:B------:R-:W-:Y:S02]  /*02a0*/  @P0 IMAD.IADD R5, R5, 0x1, -R20 ;  /* 0x0000000105050824 */ /* 0x000fe400078e0a14 */
[----:B------:R-:W-:-:S03]  /*02b0*/  @P0 VIADD R6, R6, 0x1 ;  /* 0x0000000106060836 */ /* 0x000fc60000000000 */
[----:B------:R-:W-:-:S13]  /*02c0*/  ISETP.GE.U32.AND P1, PT, R5, R20, PT ;  /* 0x000000140500720c */ /* 0x000fda0003f26070 */
[----:B------:R-:W-:Y:S01]  /*02d0*/  @P1 VIADD R6, R6, 0x1 ;  /* 0x0000000106061836 */ /* 0x000fe20000000000 */
[----:B------:R-:W-:Y:S01]  /*02e0*/  @!P2 LOP3.LUT R6, RZ, R20, RZ, 0x33, !PT ;  /* 0x00000014ff06a212 */ /* 0x000fe200078e33ff */
[----:B------:R-:W-:Y:S06]  /*02f0*/  BRA `(.L_x_6) ;  /* 0x0000000000107947 */ /* 0x000fec0003800000 */
.L_x_5:
[----:B------:R-:W-:-:S07]  /*0300*/  MOV R6, 0x320 ;  /* 0x0000032000067802 */ /* 0x000fce0000000f00 */
[----:B------:R-:W-:Y:S05]  /*0310*/  CALL.REL.NOINC `($__internal_0_$__cuda_sm20_div_u64) ;  /* 0x00000004001c7944 */ /* 0x000fea0003c00000 */
[----:B------:R-:W-:Y:S02]  /*0320*/  IMAD.MOV.U32 R6, RZ, RZ, R5 ;  /* 0x000000ffff067224 */ /* 0x000fe400078e0005 */
[----:B------:R-:W-:-:S07]  /*0330*/  IMAD.MOV.U32 R7, RZ, RZ, R8 ;  /* 0x000000ffff077224 */ /* 0x000fce00078e0008 */
.L_x_6:
[----:B------:R-:W-:Y:S05]  /*0340*/  BSYNC.RECONVERGENT B0 ;  /* 0x0000000000007941 */ /* 0x000fea0003800200 */
.L_x_4:
[----:B------:R-:W-:Y:S01]  /*0350*/  IADD3 R4, P0, PT, R6, R4, RZ ;  /* 0x0000000406047210 */ /* 0x000fe20007f1e0ff */
[----:B------:R-:W0:Y:S01]  /*0360*/  LDCU.64 UR4, c[0x0][0x358] ;  /* 0x00006b00ff0477ac */ /* 0x000e220008000a00 */
[----:B------:R-:W-:Y:S02]  /*0370*/  BSSY.RECONVERGENT B0, `(.L_x_7) ;  /* 0x000001d000007945 */ /* 0x000fe40003800200 */
[C---:B------:R-:W-:Y:S01]  /*0380*/  LOP3.LUT R5, R4.reuse, 0x3, RZ, 0xc0, !PT ;  /* 0x0000000304057812 */ /* 0x040fe200078ec0ff */
[----:B------:R-:W-:Y:S01]  /*0390*/  IMAD.X R6, RZ, RZ, R7, P0 ;  /* 0x000000ffff067224 */ /* 0x000fe200000e0607 */
[----:B------:R-:W-:Y:S01]  /*03a0*/  ISETP.GE.U32.AND P0, PT, R4, 0x3, PT ;  /* 0x000000030400780c */ /* 0x000fe20003f06070 */
[----:B------:R-:W1:Y:S01]  /*03b0*/  LDCU.128 UR8, c[0x0][0x380] ;  /* 0x00007000ff0877ac */ /* 0x000e620008000c00 */
[----:B------:R-:W-:Y:S02]  /*03c0*/  ISETP.NE.U32.AND P1, PT, R5, 0x3, PT ;  /* 0x000000030500780c */ /* 0x000fe40003f25070 */
[----:B------:R-:W-:-:S02]  /*03d0*/  ISETP.GE.U32.AND.EX P0, PT, R6, RZ, PT, P0 ;  /* 0x000000ff0600720c */ /* 0x000fc40003f06100 */
[----:B------:R-:W-:-:S13]  /*03e0*/  ISETP.NE.AND.EX P1, PT, RZ, RZ, PT, P1 ;  /* 0x000000ffff00720c */ /* 0x000fda0003f25310 */
[----:B01----:R-:W-:Y:S05]  /*03f0*/  @!P1 BRA `(.L_x_8) ;  /* 0x0000000000509947 */ /* 0x003fea0003800000 */
[----:B------:R-:W-:Y:S01]  /*0400*/  VIADD R10, R4, 0x1 ;  /* 0x00000001040a7836 */ /* 0x000fe20000000000 */
[C---:B------:R-:W-:Y:S01]  /*0410*/  SHF.L.U64.HI R15, R28.reuse, 0x4, R3 ;  /* 0x000000041c0f7819 */ /* 0x040fe20000010203 */
[----:B------:R-:W-:Y:S02]  /*0420*/  IMAD.SHL.U32 R13, R28, 0x10, RZ ;  /* 0x000000101c0d7824 */ /* 0x000fe400078e00ff */
[----:B------:R-:W-:Y:S01]  /*0430*/  IMAD.MOV.U32 R11, RZ, RZ, RZ ;  /* 0x000000ffff0b7224 */ /* 0x000fe200078e00ff */
[----:B------:R-:W-:-:S07]  /*0440*/  LOP3.LUT R10, R10, 0x3, RZ, 0xc0, !PT ;  /* 0x000000030a0a7812 */ /* 0x000fce00078ec0ff */
.L_x_9:
[----:B0-----:R-:W-:-:S04]  /*0450*/  IADD3 R4, P1, PT, R13, UR8, RZ ;  /* 0x000000080d047c10 */ /* 0x001fc8000ff3e0ff */
[----:B------:R-:W-:-:S06]  /*0460*/  IADD3.X R5, PT, PT, R15, UR9, RZ, P1, !PT ;  /* 0x000000090f057c10 */ /* 0x000fcc0008ffe4ff */
[----:B------:R-:W2:Y:S01]  /*0470*/  LDG.E.128.CONSTANT R4, desc[UR4][R4.64] ;  /* 0x0000000404047981 */ /* 0x000ea2000c1e9d00 */
[----:B------:R-:W-:Y:S02]  /*0480*/  IADD3 R8, P1, PT, R13, UR10, RZ ;  /* 0x0000000a0d087c10 */ /* 0x000fe4000ff3e0ff */
[----:B------:R-:W-:Y:S02]  /*0490*/  IADD3 R28, P2, PT, R20, R28, RZ ;  /* 0x0000001c141c7210 */ /* 0x000fe40007f5e0ff */
[----:B------:R-:W-:Y:S02]  /*04a0*/  IADD3.X R9, PT, PT, R15, UR11, RZ, P1, !PT ;  /* 0x0000000b0f097c10 */ /* 0x000fe40008ffe4ff */
[----:B------:R-:W-:Y:S01]  /*04b0*/  IADD3 R10, P1, PT, R10, -0x1, RZ ;  /* 0xffffffff0a0a7810 */ /* 0x000fe20007f3e0ff */
[----:B------:R-:W-:Y:S01]  /*04c0*/  IMAD.X R3, RZ, RZ, R3, P2 ;  /* 0x000000ffff037224 */ /* 0x000fe200010e0603 */
[----:B------:R-:W-:Y:S02]  /*04d0*/  LEA R13, P3, R20, R13, 0x4 ;  /* 0x0000000d140d7211 */ /* 0x000fe400078620ff */
[----:B------:R-:W-:-:S02]  /*04e0*/  IADD3.X R11, PT, PT, R11, -0x1, RZ, P1, !PT ;  /* 0xffffffff0b0b7810 */ /* 0x000fc40000ffe4ff */
[----:B------:R-:W-:Y:S02]  /*04f0*/  ISETP.NE.U32.AND P1, PT, R10, RZ, PT ;  /* 0x000000ff0a00720c */ /* 0x000fe40003f25070 */
[----:B------:R-:W-:Y:S02]  /*0500*/  LEA.HI.X R15, R20, R15, RZ, 0x4, P3 ;  /* 0x0000000f140f7211 */ /* 0x000fe400018f24ff */
[----:B------:R-:W-:Y:S01]  /*0510*/  ISETP.NE.AND.EX P1, PT, R11, RZ, PT, P1 ;  /* 0x000000ff0b00720c */ /* 0x000fe20003f25310 */
[----:B--2---:R0:W-:-:S12]  /*0520*/  STG.E.128 desc[UR4][R8.64], R4 ;  /* 0x0000000408007986 */ /* 0x0041d8000c101d04 */
[----:B------:R-:W-:Y:S05]  /*0530*/  @P1 BRA `(.L_x_9) ;  /* 0xfffffffc00c41947 */ /* 0x000fea000383ffff */
.L_x_8:
[----:B------:R-:W-:Y:S05]  /*0540*/  BSYNC.RECONVERGENT B0 ;  /* 0x0000000000007941 */ /* 0x000fea0003800200 */
.L_x_7:
[----:B------:R-:W-:Y:S05]  /*0550*/  @!P0 EXIT ;  /* 0x000000000000894d */ /* 0x000fea0003800000 */
[----:B------:R-:W-:Y:S01]  /*0560*/  IMAD.SHL.U32 R29, R20, 0x10, RZ ;  /* 0x00000010141d7824 */ /* 0x000fe200078e00ff */
[----:B------:R-:W-:Y:S01]  /*0570*/  SHF.R.U32.HI R21, RZ, 0x1c, R20 ;  /* 0x0000001cff157819 */ /* 0x000fe20000011614 */
[----:B------:R-:W1:Y:S06]  /*0580*/  LDCU.128 UR8, c[0x0][0x380] ;  /* 0x00007000ff0877ac */ /* 0x000e6c0008000c00 */
.L_x_10:
[C---:B------:R-:W-:Y:S01]  /*0590*/  IMAD.SHL.U32 R22, R28.reuse, 0x10, RZ ;  /* 0x000000101c167824 */ /* 0x040fe200078e00ff */
[----:B------:R-:W-:-:S04]  /*05a0*/  SHF.L.U64.HI R23, R28, 0x4, R3 ;  /* 0x000000041c177819 */ /* 0x000fc80000010203 */
[----:B-1----:R-:W-:-:S04]  /*05b0*/  IADD3 R24, P0, PT, R22, UR8, RZ ;  /* 0x0000000816187c10 */ /* 0x002fc8000ff1e0ff */
[----:B------:R-:W-:Y:S02]  /*05c0*/  IADD3.X R25, PT, PT, R23, UR9, RZ, P0, !PT ;  /* 0x0000000917197c10 */ /* 0x000fe400087fe4ff */
[----:B0-----:R-:W-:-:S03]  /*05d0*/  IADD3 R8, P0, PT, R29, R24, RZ ;  /* 0x000000181d087210 */ /* 0x001fc60007f1e0ff */
[----:B------:R-:W2:Y:S02]  /*05e0*/  LDG.E.128.CONSTANT R4, desc[UR4][R24.64] ;  /* 0x0000000418047981 */ /* 0x000ea4000c1e9d00 */
[----:B------:R-:W-:Y:S01]  /*05f0*/  IMAD.X R9, R21, 0x1, R25, P0 ;  /* 0x0000000115097824 */ /* 0x000fe200000e0619 */
[----:B------:R-:W-:-:S05]  /*0600*/  IADD3 R12, P0, PT, R29, R8, RZ ;  /* 0x000000081d0c7210 */ /* 0x000fca0007f1e0ff */
[----:B------:R-:W-:Y:S01]  /*0610*/  IMAD.X R13, R21, 0x1, R9, P0 ;  /* 0x00000001150d7824 */ /* 0x000fe200000e0609 */
[----:B------:R-:W-:Y:S01]  /*0620*/  IADD3 R16, P0, PT, R29, R12, RZ ;  /* 0x0000000c1d107210 */ /* 0x000fe20007f1e0ff */
[----:B------:R-:W3:Y:S04]  /*0630*/  LDG.E.128.CONSTANT R8, desc[UR4][R8.64] ;  /* 0x0000000408087981 */ /* 0x000ee8000c1e9d00 */
[----:B------:R-:W-:Y:S02]  /*0640*/  IMAD.X R17, R21, 0x1, R13, P0 ;  /* 0x0000000115117824 */ /* 0x000fe400000e060d */
[----:B------:R-:W4:Y:S04]  /*0650*/  LDG.E.128.CONSTANT R12, desc[UR4][R12.64] ;  /* 0x000000040c0c7981 */ /* 0x000f28000c1e9d00 */
[----:B------:R-:W5:Y:S01]  /*0660*/  LDG.E.128.CONSTANT R16, desc[UR4][R16.64] ;  /* 0x0000000410107981 */ /* 0x000f62000c1e9d00 */
[----:B------:R-:W-:-:S04]  /*0670*/  IADD3 R22, P0, PT, R22, UR10, RZ ;  /* 0x0000000a16167c10 */ /* 0x000fc8000ff1e0ff */
[----:B------:R-:W-:-:S05]  /*0680*/  IADD3.X R23, PT, PT, R23, UR11, RZ, P0, !PT ;  /* 0x0000000b17177c10 */ /* 0x000fca00087fe4ff */
[----:B--2---:R0:W-:Y:S02]  /*0690*/  STG.E.128 desc[UR4][R22.64], R4 ;  /* 0x0000000416007986 */ /* 0x0041e4000c101d04 */
[----:B0-----:R-:W-:-:S05]  /*06a0*/  IADD3 R22, P0, PT, R29, R22, RZ ;  /* 0x000000161d167210 */ /* 0x001fca0007f1e0ff */
[----:B------:R-:W-:Y:S01]  /*06b0*/  IMAD.X R23, R21, 0x1, R23, P0 ;  /* 0x0000000115177824 */ /* 0x000fe200000e0617 */
[----:B------:R-:W-:-:S05]  /*06c0*/  IADD3 R24, P0, PT, R29, R22, RZ ;  /* 0x000000161d187210 */ /* 0x000fca0007f1e0ff */
[----:B------:R-:W-:Y:S01]  /*06d0*/  IMAD.X R25, R21, 0x1, R23, P0 ;  /* 0x0000000115197824 */ /* 0x000fe200000e0617 */
[----:B------:R-:W-:Y:S01]  /*06e0*/  IADD3 R26, P0, PT, R29, R24, RZ ;  /* 0x000000181d1a7210 */ /* 0x000fe20007f1e0ff */
[----:B---3--:R2:W-:Y:S04]  /*06f0*/  STG.E.128 desc[UR4][R22.64], R8 ;  /* 0x0000000816007986 */ /* 0x0085e8000c101d04 */
[----:B------:R-:W-:Y:S01]  /*0700*/  IMAD.X R27, R21, 0x1, R25, P0 ;  /* 0x00000001151b7824 */ /* 0x000fe200000e0619 */
[C---:B------:R-:W-:Y:S01]  /*0710*/  LEA R28, P0, R20.reuse, R28, 0x2 ;  /* 0x0000001c141c7211 */ /* 0x040fe200078010ff */
[----:B----4-:R2:W-:Y:S03]  /*0720*/  STG.E.128 desc[UR4][R24.64], R12 ;  /* 0x0000000c18007986 */ /* 0x0105e6000c101d04 */
[----:B------:R-:W-:Y:S01]  /*0730*/  LEA.HI.X R3, R20, R3, RZ, 0x2, P0 ;  /* 0x0000000314037211 */ /* 0x000fe200000f14ff */
[----:B-----5:R2:W-:Y:S01]  /*0740*/  STG.E.128 desc[UR4][R26.64], R16 ;  /* 0x000000101a007986 */ /* 0x0205e2000c101d04 */
[----:B------:R-:W-:-:S04]  /*0750*/  ISETP.GE.U32.AND P0, PT, R28, R0, PT ;  /* 0x000000001c00720c */ /* 0x000fc80003f06070 */
[----:B------:R-:W-:-:S13]  /*0760*/  ISETP.GE.U32.AND.EX P0, PT, R3, R2, PT, P0 ;  /* 0x000000020300720c */ /* 0x000fda0003f06100 */
[----:B--2---:R-:W-:Y:S05]  /*0770*/  @!P0 BRA `(.L_x_10) ;  /* 0xfffffffc00848947 */ /* 0x004fea000383ffff */
[----:B------:R-:W-:Y:S05]  /*0780*/  EXIT ;  /* 0x000000000000794d */ /* 0x000fea0003800000 */
        .weak           $__internal_0_$__cuda_sm20_div_u64
        .type           $__internal_0_$__cuda_sm20_div_u64,@function
        .size           $__internal_0_$__cuda_sm20_div_u64,(.L_x_14 - $__internal_0_$__cuda_sm20_div_u64)
$__internal_0_$__cuda_sm20_div_u64:
[----:B------:R-:W-:-:S04]  /*0790*/  IMAD.MOV.U32 R21, RZ, RZ, RZ ;  /* 0x000000ffff157224 */ /* 0x000fc800078e00ff */
[----:B------:R-:W0:Y:S08]  /*07a0*/  I2F.U64.RP R12, R20 ;  /* 0x00000014000c7312 */ /* 0x000e300000309000 */
[----:B0-----:R-:W0:Y:S02]  /*07b0*/  MUFU.RCP R12, R12 ;  /* 0x0000000c000c7308 */ /* 0x001e240000001000 */
[----:B0-----:R-:W-:-:S06]  /*07c0*/  VIADD R8, R12, 0x1ffffffe ;  /* 0x1ffffffe0c087836 */ /* 0x001fcc0000000000 */
[----:B------:R-:W0:Y:S02]  /*07d0*/  F2I.U64.TRUNC R8, R8 ;  /* 0x0000000800087311 */ /* 0x000e24000020d800 */
[----:B0-----:R-:W-:-:S04]  /*07e0*/  IMAD.WIDE.U32 R10, R8, R20, RZ ;  /* 0x00000014080a7225 */ /* 0x001fc800078e00ff */
[----:B------:R-:W-:Y:S01]  /*07f0*/  IMAD R11, R9, R20, R11 ;  /* 0x00000014090b7224 */ /* 0x000fe200078e020b */
[----:B------:R-:W-:-:S05]  /*0800*/  IADD3 R13, P0, PT, RZ, -R10, RZ ;  /* 0x8000000aff0d7210 */ /* 0x000fca0007f1e0ff */
[----:B------:R-:W-:-:S04]  /*0810*/  IMAD.HI.U32 R10, R8, R13, RZ ;  /* 0x0000000d080a7227 */ /* 0x000fc800078e00ff */
[----:B------:R-:W-:Y:S02]  /*0820*/  IMAD.X R15, RZ, RZ, ~R11, P0 ;  /* 0x000000ffff0f7224 */ /* 0x000fe400000e0e0b */
[----:B------:R-:W-:Y:S02]  /*0830*/  IMAD.MOV.U32 R11, RZ, RZ, R8 ;  /* 0x000000ffff0b7224 */ /* 0x000fe400078e0008 */
[-C--:B------:R-:W-:Y:S02]  /*0840*/  IMAD R17, R9, R15.reuse, RZ ;  /* 0x0000000f09117224 */ /* 0x080fe400078e02ff */
[----:B------:R-:W-:-:S04]  /*0850*/  IMAD.WIDE.U32 R10, P0, R8, R15, R10 ;  /* 0x0000000f080a7225 */ /* 0x000fc8000780000a */
[----:B------:R-:W-:-:S04]  /*0860*/  IMAD.HI.U32 R15, R9, R15, RZ ;  /* 0x0000000f090f7227 */ /* 0x000fc800078e00ff */
[----:B------:R-:W-:-:S05]  /*0870*/  IMAD.HI.U32 R10, P1, R9, R13, R10 ;  /* 0x0000000d090a7227 */ /* 0x000fca000782000a */
[----:B------:R-:W-:Y:S01]  /*0880*/  IADD3 R11, P2, PT, R17, R10, RZ ;  /* 0x0000000a110b7210 */ /* 0x000fe20007f5e0ff */
[----:B------:R-:W-:-:S04]  /*0890*/  IMAD.X R10, R15, 0x1, R9, P0 ;  /* 0x000000010f0a7824 */ /* 0x000fc800000e0609 */
[----:B------:R-:W-:Y:S01]  /*08a0*/  IMAD.WIDE.U32 R8, R11, R20, RZ ;  /* 0x000000140b087225 */ /* 0x000fe200078e00ff */
[----:B------:R-:W-:Y:S02]  /*08b0*/  IADD3.X R13, PT, PT, RZ, RZ, R10, P2, P1 ;  /* 0x000000ffff0d7210 */ /* 0x000fe400017e240a */
[----:B------:R-:W-:-:S03]  /*08c0*/  IADD3 R15, P0, PT, RZ, -R8, RZ ;  /* 0x80000008ff0f7210 */ /* 0x000fc60007f1e0ff */
[----:B------:R-:W-:Y:S02]  /*08d0*/  IMAD R8, R13, R20, R9 ;  /* 0x000000140d087224 */ /* 0x000fe400078e0209 */
[----:B------:R-:W-:-:S04]  /*08e0*/  IMAD.HI.U32 R10, R11, R15, RZ ;  /* 0x0000000f0b0a7227 */ /* 0x000fc800078e00ff */
[----:B------:R-:W-:-:S04]  /*08f0*/  IMAD.X R8, RZ, RZ, ~R8, P0 ;  /* 0x000000ffff087224 */ /* 0x000fc800000e0e08 */
[----:B------:R-:W-:-:S04]  /*0900*/  IMAD.WIDE.U32 R10, P0, R11, R8, R10 ;  /* 0x000000080b0a7225 */ /* 0x000fc8000780000a */
[C---:B------:R-:W-:Y:S02]  /*0910*/  IMAD R9, R13.reuse, R8, RZ ;  /* 0x000000080d097224 */ /* 0x040fe400078e02ff */
[----:B------:R-:W-:-:S04]  /*0920*/  IMAD.HI.U32 R10, P1, R13, R15, R10 ;  /* 0x0000000f0d0a7227 */ /* 0x000fc8000782000a */
[----:B------:R-:W-:Y:S01]  /*0930*/  IMAD.HI.U32 R8, R13, R8, RZ ;  /* 0x000000080d087227 */ /* 0x000fe200078e00ff */
[----:B------:R-:W-:-:S03]  /*0940*/  IADD3 R10, P2, PT, R9, R10, RZ ;  /* 0x0000000a090a7210 */ /* 0x000fc60007f5e0ff */
[----:B------:R-:W-:Y:S02]  /*0950*/  IMAD.X R13, R8, 0x1, R13, P0 ;  /* 0x00000001080d7824 */ /* 0x000fe400000e060d */
[----:B------:R-:W-:-:S03]  /*0960*/  IMAD.HI.U32 R8, R10, R5, RZ ;  /* 0x000000050a087227 */ /* 0x000fc600078e00ff */
[----:B------:R-:W-:Y:S01]  /*0970*/  IADD3.X R12, PT, PT, RZ, RZ, R13, P2, P1 ;  /* 0x000000ffff0c7210 */ /* 0x000fe200017e240d */
[----:B------:R-:W-:Y:S02]  /*0980*/  IMAD.MOV.U32 R9, RZ, RZ, RZ ;  /* 0x000000ffff097224 */ /* 0x000fe400078e00ff */
[----:B------:R-:W-:-:S04]  /*0990*/  IMAD.WIDE.U32 R8, R10, R7, R8 ;  /* 0x000000070a087225 */ /* 0x000fc800078e0008 */
[C---:B------:R-:W-:Y:S02]  /*09a0*/  IMAD R11, R12.reuse, R7, RZ ;  /* 0x000000070c0b7224 */ /* 0x040fe400078e02ff */
[----:B------:R-:W-:-:S04]  /*09b0*/  IMAD.HI.U32 R8, P0, R12, R5, R8 ;  /* 0x000000050c087227 */ /* 0x000fc80007800008 */
[----:B------:R-:W-:Y:S01]  /*09c0*/  IMAD.HI.U32 R12, R12, R7, RZ ;  /* 0x000000070c0c7227 */ /* 0x000fe200078e00ff */
[----:B------:R-:W-:-:S03]  /*09d0*/  IADD3 R11, P1, PT, R11, R8, RZ ;  /* 0x000000080b0b7210 */ /* 0x000fc60007f3e0ff */
[----:B------:R-:W-:-:S04]  /*09e0*/  IMAD.X R8, RZ, RZ, R12, P0 ;  /* 0x000000ffff087224 */ /* 0x000fc800000e060c */
[----:B------:R-:W-:Y:S02]  /*09f0*/  IMAD.X R13, RZ, RZ, R8, P1 ;  /* 0x000000ffff0d7224 */ /* 0x000fe400008e0608 */
[----:B------:R-:W-:-:S04]  /*0a00*/  IMAD.WIDE.U32 R8, R11, R20, RZ ;  /* 0x000000140b087225 */ /* 0x000fc800078e00ff */
[----:B------:R-:W-:Y:S01]  /*0a10*/  IMAD R10, R13, R20, R9 ;  /* 0x000000140d0a7224 */ /* 0x000fe200078e0209 */
[----:B------:R-:W-:-:S04]  /*0a20*/  IADD3 R9, P0, PT, -R8, R5, RZ ;  /* 0x0000000508097210 */ /* 0x000fc80007f1e1ff */
[-C--:B------:R-:W-:Y:S01]  /*0a30*/  IADD3 R5, P1, PT, -R20, R9.reuse, RZ ;  /* 0x0000000914057210 */ /* 0x080fe20007f3e1ff */
[----:B------:R-:W-:Y:S01]  /*0a40*/  IMAD.X R12, R7, 0x1, ~R10, P0 ;  /* 0x00000001070c7824 */ /* 0x000fe200000e0e0a */
[----:B------:R-:W-:Y:S02]  /*0a50*/  ISETP.GE.U32.AND P0, PT, R9, R20, PT ;  /* 0x000000140900720c */ /* 0x000fe40003f06070 */
[----:B------:R-:W-:Y:S02]  /*0a60*/  IADD3 R10, P2, PT, R11, 0x1, RZ ;  /* 0x000000010b0a7810 */ /* 0x000fe40007f5e0ff */
[C---:B------:R-:W-:Y:S02]  /*0a70*/  ISETP.GE.U32.AND.EX P0, PT, R12.reuse, RZ, PT, P0 ;  /* 0x000000ff0c00720c */ /* 0x040fe40003f06100 */
[----:B------:R-:W-:Y:S01]  /*0a80*/  IADD3.X R7, PT, PT, R12, -0x1, RZ, P1, !PT ;  /* 0xffffffff0c077810 */ /* 0x000fe20000ffe4ff */
[----:B------:R-:W-:Y:S01]  /*0a90*/  IMAD.X R8, RZ, RZ, R13, P2 ;  /* 0x000000ffff087224 */ /* 0x000fe200010e060d */
[----:B------:R-:W-:-:S02]  /*0aa0*/  SEL R5, R5, R9, P0 ;  /* 0x0000000905057207 */ /* 0x000fc40000000000 */
[----:B------:R-:W-:Y:S02]  /*0ab0*/  SEL R10, R10, R11, P0 ;  /* 0x0000000b0a0a7207 */ /* 0x000fe40000000000 */
[----:B------:R-:W-:Y:S02]  /*0ac0*/  SEL R7, R7, R12, P0 ;  /* 0x0000000c07077207 */ /* 0x000fe40000000000 */
[----:B------:R-:W-:Y:S02]  /*0ad0*/  SEL R13, R8, R13, P0 ;  /* 0x0000000d080d7207 */ /* 0x000fe40000000000 */
[----:B------:R-:W-:Y:S02]  /*0ae0*/  ISETP.GE.U32.AND P0, PT, R5, R20, PT ;  /* 0x000000140500720c */ /* 0x000fe40003f06070 */
[----:B------:R-:W-:Y:S02]  /*0af0*/  IADD3 R5, P2, PT, R10, 0x1, RZ ;  /* 0x000000010a057810 */ /* 0x000fe40007f5e0ff */
[----:B------:R-:W-:-:S02]  /*0b00*/  ISETP.NE.U32.AND P1, PT, R20, RZ, PT ;  /* 0x000000ff1400720c */ /* 0x000fc40003f25070 */
[----:B------:R-:W-:Y:S01]  /*0b10*/  ISETP.GE.U32.AND.EX P0, PT, R7, RZ, PT, P0 ;  /* 0x000000ff0700720c */ /* 0x000fe20003f06100 */
[----:B------:R-:W-:Y:S01]  /*0b20*/  IMAD.X R8, RZ, RZ, R13, P2 ;  /* 0x000000ffff087224 */ /* 0x000fe200010e060d */
[----:B------:R-:W-:Y:S01]  /*0b30*/  ISETP.NE.AND.EX P1, PT, RZ, RZ, PT, P1 ;  /* 0x000000ffff00720c */ /* 0x000fe20003f25310 */
[----:B------:R-:W-:Y:S01]  /*0b40*/  IMAD.MOV.U32 R7, RZ, RZ, 0x0 ;  /* 0x00000000ff077424 */ /* 0x000fe200078e00ff */
[----:B------:R-:W-:Y:S02]  /*0b50*/  SEL R5, R5, R10, P0 ;  /* 0x0000000a05057207 */ /* 0x000fe40000000000 */
[----:B------:R-:W-:Y:S02]  /*0b60*/  SEL R8, R8, R13, P0 ;  /* 0x0000000d08087207 */ /* 0x000fe40000000000 */
[----:B------:R-:W-:Y:S02]  /*0b70*/  SEL R5, R5, 0xffffffff, P1 ;  /* 0xffffffff05057807 */ /* 0x000fe40000800000 */
[----:B------:R-:W-:Y:S01]  /*0b80*/  SEL R8, R8, 0xffffffff, P1 ;  /* 0xffffffff08087807 */ /* 0x000fe20000800000 */
[----:B------:R-:W-:Y:S06]  /*0b90*/  RET.REL.NODEC R6 `(_Z15vectorized_copyPK6float4PS_m) ;  /* 0xfffffff406187950 */ /* 0x000fec0003c3ffff */
.L_x_11:
        /* <DEDUP_REMOVED lines=14> */
.L_x_14:


//--------------------- .text._Z13baseline_copyPKfPfm --------------------------
	.section	.text._Z13baseline_copyPKfPfm,"ax",@progbits
	.align	128
        .global         _Z13baseline_copyPKfPfm
        .type           _Z13baseline_copyPKfPfm,@function
        .size           _Z13baseline_copyPKfPfm,(.L_x_18 - _Z13baseline_copyPKfPfm)
        .other          _Z13baseline_copyPKfPfm,@"STO_CUDA_ENTRY STV_DEFAULT"
_Z13baseline_copyPKfPfm:
.text._Z13baseline_copyPKfPfm:
[----:B------:R-:W-:Y:S01]  /*0000*/  LDC R1, c[0x0][0x37c] ;  /* 0x0000df00ff017b82 */ /* 0x000fe20000000800 */
[----:B------:R-:W0:Y:S07]  /*0010*/  S2R R3, SR_TID.X ;  /* 0x0000000000037919 */ /* 0x000e2e0000002100 */
[----:B------:R-:W0:Y:S01]  /*0020*/  S2UR UR4, SR_CTAID.X ;  /* 0x00000000000479c3 */ /* 0x000e220000002500 */
[----:B------:R-:W1:Y:S07]  /*0030*/  LDCU.64 UR6, c[0x0][0x390] ;  /* 0x00007200ff0677ac */ /* 0x000e6e0008000a00 */
[----:B------:R-:W0:Y:S01]  /*0040*/  LDC R6, c[0x0][0x360] ;  /* 0x0000d800ff067b82 */ /* 0x000e220000000800 */
[----:B------:R-:W2:Y:S01]  /*0050*/  LDCU UR5, c[0x0][0x370] ;  /* 0x00006e00ff0577ac */ /* 0x000ea20008000800 */
[----:B0-----:R-:W-:-:S02]  /*0060*/  IMAD R0, R6, UR4, R3 ;  /* 0x0000000406007c24 */ /* 0x001fc4000f8e0203 */
[----:B--2---:R-:W-:-:S03]  /*0070*/  IMAD R6, R6, UR5, RZ ;  /* 0x0000000506067c24 */ /* 0x004fc6000f8e02ff */
[----:B-1----:R-:W-:-:S04]  /*0080*/  ISETP.GE.U32.AND P0, PT, R0, UR6, PT ;  /* 0x0000000600007c0c */ /* 0x002fc8000bf06070 */
[----:B------:R-:W-:-:S13]  /*0090*/  ISETP.GE.U32.AND.EX P0, PT, RZ, UR7, PT, P0 ;  /* 0x00000007ff007c0c */ /* 0x000fda000bf06100 */
[----:B------:R-:W-:Y:S05]  /*00a0*/  @P0 EXIT ;  /* 0x000000000000094d */ /* 0x000fea0003800000 */
[----:B------:R-:W-:Y:S01]  /*00b0*/  IMAD.MOV.U32 R7, RZ, RZ, RZ ;  /* 0x000000ffff077224 */ /* 0x000fe200078e00ff */
[----:B------:R-:W0:Y:S01]  /*00c0*/  LDCU.64 UR4, c[0x0][0x358] ;  /* 0x00006b00ff0477ac */ /* 0x000e220008000a00 */
[----:B------:R-:W1:Y:S05]  /*00d0*/  LDCU.128 UR8, c[0x0][0x380] ;  /* 0x00007000ff0877ac */ /* 0x000e6a0008000c00 */
.L_x_12:
[C---:B--2---:R-:W-:Y:S01]  /*00e0*/  IMAD.SHL.U32 R4, R0.reuse, 0x4, RZ ;  /* 0x0000000400047824 */ /* 0x044fe200078e00ff */
[----:B------:R-:W-:-:S04]  /*00f0*/  SHF.L.U64.HI R5, R0, 0x2, R7 ;  /* 0x0000000200057819 */ /* 0x000fc80000010207 */
[----:B-1----:R-:W-:-:S04]  /*0100*/  IADD3 R2, P0, PT, R4, UR8, RZ ;  /* 0x0000000804027c10 */ /* 0x002fc8000ff1e0ff */
[----:B------:R-:W-:-:S06]  /*0110*/  IADD3.X R3, PT, PT, R5, UR9, RZ, P0, !PT ;  /* 0x0000000905037c10 */ /* 0x000fcc00087fe4ff */
[----:B0-----:R-:W2:Y:S01]  /*0120*/  LDG.E.CONSTANT R3, desc[UR4][R2.64] ;  /* 0x0000000402037981 */ /* 0x001ea2000c1e9900 */
[----:B------:R-:W-:-:S04]  /*0130*/  IADD3 R4, P0, PT, R4, UR10, RZ ;  /* 0x0000000a04047c10 */ /* 0x000fc8000ff1e0ff */
[----:B------:R-:W-:Y:S02]  /*0140*/  IADD3.X R5, PT, PT, R5, UR11, RZ, P0, !PT ;  /* 0x0000000b05057c10 */ /* 0x000fe400087fe4ff */
[----:B------:R-:W-:-:S05]  /*0150*/  IADD3 R0, P0, PT, R6, R0, RZ ;  /* 0x0000000006007210 */ /* 0x000fca0007f1e0ff */
[----:B------:R-:W-:Y:S01]  /*0160*/  IMAD.X R7, RZ, RZ, R7, P0 ;  /* 0x000000ffff077224 */ /* 0x000fe200000e0607 */
[----:B------:R-:W-:-:S04]  /*0170*/  ISETP.GE.U32.AND P0, PT, R0, UR6, PT ;  /* 0x0000000600007c0c */ /* 0x000fc8000bf06070 */
[----:B------:R-:W-:Y:S01]  /*0180*/  ISETP.GE.U32.AND.EX P0, PT, R7, UR7, PT, P0 ;  /* 0x0000000707007c0c */ /* 0x000fe2000bf06100 */
[----:B--2---:R2:W-:-:S12]  /*0190*/  STG.E desc[UR4][R4.64], R3 ;  /* 0x0000000304007986 */ /* 0x0045d8000c101904 */
[----:B------:R-:W-:Y:S05]  /*01a0*/  @!P0 BRA `(.L_x_12) ;  /* 0xfffffffc00cc8947 */ /* 0x000fea000383ffff */
[----:B------:R-:W-:Y:S05]  /*01b0*/  EXIT ;  /* 0x000000000000794d */ /* 0x000fea0003800000 */
.L_x_13:
        /* <DEDUP_REMOVED lines=12> */
.L_x_18:


//--------------------- .nv.shared.reserved.0     --------------------------
	.section	.nv.shared.reserved.0,"aw",@nobits
	.weak		__nv_reservedSMEM_offset_0_alias
	.size		__nv_reservedSMEM_offset_0_alias, 0, 64
	.other		__nv_reservedSMEM_offset_0_alias,@"STO_CUDA_RESERVED_SHARED STV_DEFAULT"
__nv_reservedSMEM_offset_0_alias:
	.zero		0
	.zero		64


//--------------------- .nv.constant0._Z15hbm3e_peak_copyPK6float4PS_m --------------------------
	.section	.nv.constant0._Z15hbm3e_peak_copyPK6float4PS_m,"a",@progbits
	.sectionflags	@""
	.align	4
.nv.constant0._Z15hbm3e_peak_copyPK6float4PS_m:
	.zero		920


//--------------------- .nv.constant0._Z20hbm3e_optimized_copyPKfPfm --------------------------
	.section	.nv.constant0._Z20hbm3e_optimized_copyPKfPfm,"a",@progbits
	.sectionflags	@""
	.align	4
.nv.constant0._Z20hbm3e_optimized_copyPKfPfm:
	.zero		920


//--------------------- .nv.constant0._Z15vectorized_copyPK6float4PS_m --------------------------
	.section	.nv.constant0._Z15vectorized_copyPK6float4PS_m,"a",@progbits
	.sectionflags	@""
	.align	4
.nv.constant0._Z15vectorized_copyPK6float4PS_m:
	.zero		920


//--------------------- .nv.constant0._Z13baseline_copyPKfPfm --------------------------
	.section	.nv.constant0._Z13baseline_copyPKfPfm,"a",@progbits
	.sectionflags	@""
	.align	4
.nv.constant0._Z13baseline_copyPKfPfm:
	.zero		920


//--------------------- SYMBOLS --------------------------

	.type		.nv.reservedSmem.offset0,@object
	.size		.nv.reservedSmem.offset0,0x4
